def attn_fwd(
    Q,
    K,
    V,
    Out,
    Lse,
    sm_scale,
    stride_qz,
    stride_qh,
    stride_qm,
    stride_qk,
    stride_kz,
    stride_kh,
    stride_kn,
    stride_kk,
    stride_vz,
    stride_vh,
    stride_vn,
    stride_vk,
    stride_oz,
    stride_oh,
    stride_om,
    stride_ok,
    seqlen_q,
    seqlen_k,
    BLOCK_M: tl.constexpr,
    BLOCK_N: tl.constexpr,
    HEAD_DIM: tl.constexpr,
    CAUSAL: tl.constexpr,
):
    start_m = tl.program_id(0)
    off_hz = tl.program_id(1)
    q_off = off_hz * stride_qh
    k_off = off_hz * stride_kh
    v_off = off_hz * stride_vh
    offs_m = start_m * BLOCK_M + tl.arange(0, BLOCK_M)
    offs_d = tl.arange(0, HEAD_DIM)
    offs_n = tl.arange(0, BLOCK_N)
    q_ptrs = Q + q_off + offs_m[:, None] * stride_qm + offs_d[None, :] * stride_qk
    k_ptrs = K + k_off + offs_d[:, None] * stride_kk + offs_n[None, :] * stride_kn
    v_ptrs = V + v_off + offs_n[:, None] * stride_vn + offs_d[None, :] * stride_vk
    m_i = tl.full([BLOCK_M], float("-inf"), dtype=tl.float32)
    l_i = tl.zeros([BLOCK_M], dtype=tl.float32) + 1.0
    acc = tl.zeros([BLOCK_M, HEAD_DIM], dtype=tl.float32)
    q = tl.load(q_ptrs)
    acc, l_i, m_i = _attn_fwd_inner(
        acc,
        l_i,
        m_i,
        q,
        k_ptrs,
        v_ptrs,
        sm_scale,
        stride_kn,
        stride_vn,
        start_m,
        seqlen_k,
        BLOCK_M,
        BLOCK_N,
        HEAD_DIM,
        CAUSAL,
    )
    acc = acc / l_i[:, None]
    lse = m_i + tl.math.log2(l_i) / 1.4426950408889634
    o_ptrs = (
        Out
        + off_hz * stride_oh
        + offs_m[:, None] * stride_om
        + offs_d[None, :] * stride_ok
    )
    tl.store(o_ptrs, acc.to(Out.dtype.element_ty))
    tl.store(Lse + off_hz * seqlen_q + offs_m, lse)

# config = {"BLOCK_M": 128, "BLOCK_N": 64, "HEAD_DIM": 16, "arch": "sm_90", "causal": false, "dtype": "fp16", "num_stages": 2, "num_warps": 4}
# arch = sm_90


// ===== COMPILED SASS (sm_90a) =====

	.target	sm_90a

	.elftype	@"ET_EXEC"


//--------------------- .note.nv.tkinfo           --------------------------
	.section	.note.nv.tkinfo,"",@"SHT_NOTE"
	.sectionflags	@"SHF_NOTE_NV_TKINFO"
	.tkinfo
        /*0018*/ 	.word	0x00000002
        /*0030*/ 	.string	""
        /*0030*/ 	.string	"ptxas"
        /*0030*/ 	.string	"Cuda compilation tools, release 13.0, V13.0.88"
        /*0030*/ 	.string	"Build cuda_13.0.r13.0/compiler.36424714_0"
        /*0030*/ 	.string	"-v  -suppress-debug-info  -lineinfo  -arch sm_90a "



//--------------------- .note.nv.cuinfo           --------------------------
	.section	.note.nv.cuinfo,"",@"SHT_NOTE"
	.sectionflags	@"SHF_NOTE_NV_CUINFO"
        /*0018*/ 	.short	0x0002
        /*001a*/ 	.short	0x005a
        /*001c*/ 	.short	0x0082
	.zero		2


//--------------------- .nv.info                  --------------------------
	.section	.nv.info,"",@"SHT_CUDA_INFO"
	.align	4


	//----- nvinfo : EIATTR_REGCOUNT
	.align		4
        /*0000*/ 	.byte	0x04, 0x2f
        /*0002*/ 	.short	(.L_2 - .L_1)
	.align		4
.L_1:
        /*0004*/ 	.word	index@(attn_fwd)
        /*0008*/ 	.word	0x000000ae


	//----- nvinfo : EIATTR_FRAME_SIZE
	.align		4
.L_2:
        /*000c*/ 	.byte	0x04, 0x11
        /*000e*/ 	.short	(.L_4 - .L_3)
	.align		4
.L_3:
        /*0010*/ 	.word	index@(attn_fwd)
        /*0014*/ 	.word	0x00000000


	//----- nvinfo : EIATTR_MIN_STACK_SIZE
	.align		4
.L_4:
        /*0018*/ 	.byte	0x04, 0x12
        /*001a*/ 	.short	(.L_6 - .L_5)
	.align		4
.L_5:
        /*001c*/ 	.word	index@(attn_fwd)
        /*0020*/ 	.word	0x00000000
.L_6:


//--------------------- .nv.compat                --------------------------
	.section	.nv.compat,"",@"SHT_CUDA_COMPAT_INFO"
	.align	4
        /*0000*/ 	.byte	0x02, 0x09, 0x01, 0x00, 0x02, 0x02, 0x04, 0x00, 0x02, 0x05, 0x05, 0x00, 0x03, 0x07, 0x01, 0x01
        /*0010*/ 	.byte	0x02, 0x03, 0x00, 0x00, 0x02, 0x06, 0x01, 0x00, 0x04, 0x0b, 0x08, 0x00, 0x00, 0x00, 0x00, 0x00
        /*0020*/ 	.byte	0x00, 0x00, 0x00, 0x00


//--------------------- .nv.info.attn_fwd         --------------------------
	.section	.nv.info.attn_fwd,"",@"SHT_CUDA_INFO"
	.sectionflags	@""
	.align	4


	//----- nvinfo : EIATTR_CUDA_API_VERSION
	.align		4
        /*0000*/ 	.byte	0x04, 0x37
        /*0002*/ 	.short	(.L_8 - .L_7)
.L_7:
        /*0004*/ 	.word	0x00000082


	//----- nvinfo : EIATTR_KPARAM_INFO
	.align		4
.L_8:
        /*0008*/ 	.byte	0x04, 0x17
        /*000a*/ 	.short	(.L_10 - .L_9)
.L_9:
        /*000c*/ 	.word	0x00000000
        /*0010*/ 	.short	0x0019
        /*0012*/ 	.short	0x0080
        /*0014*/ 	.byte	0x00, 0xf4, 0x21, 0x00


	//----- nvinfo : EIATTR_KPARAM_INFO
	.align		4
.L_10:
        /*0018*/ 	.byte	0x04, 0x17
        /*001a*/ 	.short	(.L_12 - .L_11)
.L_11:
        /*001c*/ 	.word	0x00000000
        /*0020*/ 	.short	0x0018
        /*0022*/ 	.short	0x0078
        /*0024*/ 	.byte	0x00, 0xf4, 0x21, 0x00


	//----- nvinfo : EIATTR_KPARAM_INFO
	.align		4
.L_12:
        /*0028*/ 	.byte	0x04, 0x17
        /*002a*/ 	.short	(.L_14 - .L_13)
.L_13:
        /*002c*/ 	.word	0x00000000
        /*0030*/ 	.short	0x0017
        /*0032*/ 	.short	0x0070
        /*0034*/ 	.byte	0x00, 0xf0, 0x11, 0x00


	//----- nvinfo : EIATTR_KPARAM_INFO
	.align		4
.L_14:
        /*0038*/ 	.byte	0x04, 0x17
        /*003a*/ 	.short	(.L_16 - .L_15)
.L_15:
        /*003c*/ 	.word	0x00000000
        /*0040*/ 	.short	0x0016
        /*0042*/ 	.short	0x006c
        /*0044*/ 	.byte	0x00, 0xf0, 0x11, 0x00


	//----- nvinfo : EIATTR_KPARAM_INFO
	.align		4
.L_16:
        /*0048*/ 	.byte	0x04, 0x17
        /*004a*/ 	.short	(.L_18 - .L_17)
.L_17:
        /*004c*/ 	.word	0x00000000
        /*0050*/ 	.short	0x0015
        /*0052*/ 	.short	0x0068
        /*0054*/ 	.byte	0x00, 0xf0, 0x11, 0x00


	//----- nvinfo : EIATTR_KPARAM_INFO
	.align		4
.L_18:
        /*0058*/ 	.byte	0x04, 0x17
        /*005a*/ 	.short	(.L_20 - .L_19)
.L_19:
        /*005c*/ 	.word	0x00000000
        /*0060*/ 	.short	0x0014
        /*0062*/ 	.short	0x0064
        /*0064*/ 	.byte	0x00, 0xf0, 0x11, 0x00


	//----- nvinfo : EIATTR_KPARAM_INFO
	.align		4
.L_20:
        /*0068*/ 	.byte	0x04, 0x17
        /*006a*/ 	.short	(.L_22 - .L_21)
.L_21:
        /*006c*/ 	.word	0x00000000
        /*0070*/ 	.short	0x0013
        /*0072*/ 	.short	0x0060
        /*0074*/ 	.byte	0x00, 0xf0, 0x11, 0x00


	//----- nvinfo : EIATTR_KPARAM_INFO
	.align		4
.L_22:
        /*0078*/ 	.byte	0x04, 0x17
        /*007a*/ 	.short	(.L_24 - .L_23)
.L_23:
        /*007c*/ 	.word	0x00000000
        /*0080*/ 	.short	0x0012
        /*0082*/ 	.short	0x005c
        /*0084*/ 	.byte	0x00, 0xf0, 0x11, 0x00


	//----- nvinfo : EIATTR_KPARAM_INFO
	.align		4
.L_24:
        /*0088*/ 	.byte	0x04, 0x17
        /*008a*/ 	.short	(.L_26 - .L_25)
.L_25:
        /*008c*/ 	.word	0x00000000
        /*0090*/ 	.short	0x0011
        /*0092*/ 	.short	0x0058
        /*0094*/ 	.byte	0x00, 0xf0, 0x11, 0x00


	//----- nvinfo : EIATTR_KPARAM_INFO
	.align		4
.L_26:
        /*0098*/ 	.byte	0x04, 0x17
        /*009a*/ 	.short	(.L_28 - .L_27)
.L_27:
        /*009c*/ 	.word	0x00000000
        /*00a0*/ 	.short	0x0010
        /*00a2*/ 	.short	0x0054
        /*00a4*/ 	.byte	0x00, 0xf0, 0x11, 0x00


	//----- nvinfo : EIATTR_KPARAM_INFO
	.align		4
.L_28:
        /*00a8*/ 	.byte	0x04, 0x17
        /*00aa*/ 	.short	(.L_30 - .L_29)
.L_29:
        /*00ac*/ 	.word	0x00000000
        /*00b0*/ 	.short	0x000f
        /*00b2*/ 	.short	0x0050
        /*00b4*/ 	.byte	0x00, 0xf0, 0x11, 0x00


	//----- nvinfo : EIATTR_KPARAM_INFO
	.align		4
.L_30:
        /*00b8*/ 	.byte	0x04, 0x17
        /*00ba*/ 	.short	(.L_32 - .L_31)
.L_31:
        /*00bc*/ 	.word	0x00000000
        /*00c0*/ 	.short	0x000e
        /*00c2*/ 	.short	0x004c
        /*00c4*/ 	.byte	0x00, 0xf0, 0x11, 0x00


	//----- nvinfo : EIATTR_KPARAM_INFO
	.align		4
.L_32:
        /*00c8*/ 	.byte	0x04, 0x17
        /*00ca*/ 	.short	(.L_34 - .L_33)
.L_33:
        /*00cc*/ 	.word	0x00000000
        /*00d0*/ 	.short	0x000d
        /*00d2*/ 	.short	0x0048
        /*00d4*/ 	.byte	0x00, 0xf0, 0x11, 0x00


	//----- nvinfo : EIATTR_KPARAM_INFO
	.align		4
.L_34:
        /*00d8*/ 	.byte	0x04, 0x17
        /*00da*/ 	.short	(.L_36 - .L_35)
.L_35:
        /*00dc*/ 	.word	0x00000000
        /*00e0*/ 	.short	0x000c
        /*00e2*/ 	.short	0x0044
        /*00e4*/ 	.byte	0x00, 0xf0, 0x11, 0x00


	//----- nvinfo : EIATTR_KPARAM_INFO
	.align		4
.L_36:
        /*00e8*/ 	.byte	0x04, 0x17
        /*00ea*/ 	.short	(.L_38 - .L_37)
.L_37:
        /*00ec*/ 	.word	0x00000000
        /*00f0*/ 	.short	0x000b
        /*00f2*/ 	.short	0x0040
        /*00f4*/ 	.byte	0x00, 0xf0, 0x11, 0x00


	//----- nvinfo : EIATTR_KPARAM_INFO
	.align		4
.L_38:
        /*00f8*/ 	.byte	0x04, 0x17
        /*00fa*/ 	.short	(.L_40 - .L_39)
.L_39:
        /*00fc*/ 	.word	0x00000000
        /*0100*/ 	.short	0x000a
        /*0102*/ 	.short	0x003c
        /*0104*/ 	.byte	0x00, 0xf0, 0x11, 0x00


	//----- nvinfo : EIATTR_KPARAM_INFO
	.align		4
.L_40:
        /*0108*/ 	.byte	0x04, 0x17
        /*010a*/ 	.short	(.L_42 - .L_41)
.L_41:
        /*010c*/ 	.word	0x00000000
        /*0110*/ 	.short	0x0009
        /*0112*/ 	.short	0x0038
        /*0114*/ 	.byte	0x00, 0xf0, 0x11, 0x00


	//----- nvinfo : EIATTR_KPARAM_INFO
	.align		4
.L_42:
        /*0118*/ 	.byte	0x04, 0x17
        /*011a*/ 	.short	(.L_44 - .L_43)
.L_43:
        /*011c*/ 	.word	0x00000000
        /*0120*/ 	.short	0x0008
        /*0122*/ 	.short	0x0034
        /*0124*/ 	.byte	0x00, 0xf0, 0x11, 0x00


	//----- nvinfo : EIATTR_KPARAM_INFO
	.align		4
.L_44:
        /*0128*/ 	.byte	0x04, 0x17
        /*012a*/ 	.short	(.L_46 - .L_45)
.L_45:
        /*012c*/ 	.word	0x00000000
        /*0130*/ 	.short	0x0007
        /*0132*/ 	.short	0x0030
        /*0134*/ 	.byte	0x00, 0xf0, 0x11, 0x00


	//----- nvinfo : EIATTR_KPARAM_INFO
	.align		4
.L_46:
        /*0138*/ 	.byte	0x04, 0x17
        /*013a*/ 	.short	(.L_48 - .L_47)
.L_47:
        /*013c*/ 	.word	0x00000000
        /*0140*/ 	.short	0x0006
        /*0142*/ 	.short	0x002c
        /*0144*/ 	.byte	0x00, 0xf0, 0x11, 0x00


	//----- nvinfo : EIATTR_KPARAM_INFO
	.align		4
.L_48:
        /*0148*/ 	.byte	0x04, 0x17
        /*014a*/ 	.short	(.L_50 - .L_49)
.L_49:
        /*014c*/ 	.word	0x00000000
        /*0150*/ 	.short	0x0005
        /*0152*/ 	.short	0x0028
        /*0154*/ 	.byte	0x00, 0xf0, 0x11, 0x00


	//----- nvinfo : EIATTR_KPARAM_INFO
	.align		4
.L_50:
        /*0158*/ 	.byte	0x04, 0x17
        /*015a*/ 	.short	(.L_52 - .L_51)
.L_51:
        /*015c*/ 	.word	0x00000000
        /*0160*/ 	.short	0x0004
        /*0162*/ 	.short	0x0020
        /*0164*/ 	.byte	0x00, 0xf4, 0x21, 0x00


	//----- nvinfo : EIATTR_KPARAM_INFO
	.align		4
.L_52:
        /*0168*/ 	.byte	0x04, 0x17
        /*016a*/ 	.short	(.L_54 - .L_53)
.L_53:
        /*016c*/ 	.word	0x00000000
        /*0170*/ 	.short	0x0003
        /*0172*/ 	.short	0x0018
        /*0174*/ 	.byte	0x00, 0xf4, 0x21, 0x00


	//----- nvinfo : EIATTR_KPARAM_INFO
	.align		4
.L_54:
        /*0178*/ 	.byte	0x04, 0x17
        /*017a*/ 	.short	(.L_56 - .L_55)
.L_55:
        /*017c*/ 	.word	0x00000000
        /*0180*/ 	.short	0x0002
        /*0182*/ 	.short	0x0010
        /*0184*/ 	.byte	0x00, 0xf4, 0x21, 0x00


	//----- nvinfo : EIATTR_KPARAM_INFO
	.align		4
.L_56:
        /*0188*/ 	.byte	0x04, 0x17
        /*018a*/ 	.short	(.L_58 - .L_57)
.L_57:
        /*018c*/ 	.word	0x00000000
        /*0190*/ 	.short	0x0001
        /*0192*/ 	.short	0x0008
        /*0194*/ 	.byte	0x00, 0xf4, 0x21, 0x00


	//----- nvinfo : EIATTR_KPARAM_INFO
	.align		4
.L_58:
        /*0198*/ 	.byte	0x04, 0x17
        /*019a*/ 	.short	(.L_60 - .L_59)
.L_59:
        /*019c*/ 	.word	0x00000000
        /*01a0*/ 	.short	0x0000
        /*01a2*/ 	.short	0x0000
        /*01a4*/ 	.byte	0x00, 0xf4, 0x21, 0x00


	//----- nvinfo : EIATTR_SPARSE_MMA_MASK
	.align		4
.L_60:
        /*01a8*/ 	.byte	0x03, 0x50
        /*01aa*/ 	.short	0x0000


	//----- nvinfo : EIATTR_MAXREG_COUNT
	.align		4
        /*01ac*/ 	.byte	0x03, 0x1b
        /*01ae*/ 	.short	0x00ff


	//----- nvinfo : EIATTR_NUM_BARRIERS
	.align		4
        /*01b0*/ 	.byte	0x02, 0x4c
        /*01b2*/ 	.byte	0x01
	.zero		1


	//----- nvinfo : EIATTR_MERCURY_ISA_VERSION
	.align		4
        /*01b4*/ 	.byte	0x03, 0x5f
        /*01b6*/ 	.short	0x0101


	//----- nvinfo : EIATTR_COOP_GROUP_MASK_REGIDS
	.align		4
        /*01b8*/ 	.byte	0x04, 0x29
        /*01ba*/ 	.short	(.L_62 - .L_61)


	//   ....[0]....
.L_61:
        /*01bc*/ 	.word	0xffffffff


	//   ....[1]....
        /*01c0*/ 	.word	0xffffffff


	//   ....[2]....
        /*01c4*/ 	.word	0xffffffff


	//   ....[3]....
        /*01c8*/ 	.word	0xffffffff


	//   ....[4]....
        /*01cc*/ 	.word	0xffffffff


	//   ....[5]....
        /*01d0*/ 	.word	0xffffffff


	//   ....[6]....
        /*01d4*/ 	.word	0xffffffff


	//   ....[7]....
        /*01d8*/ 	.word	0xffffffff


	//   ....[8]....
        /*01dc*/ 	.word	0xffffffff


	//   ....[9]....
        /*01e0*/ 	.word	0xffffffff


	//   ....[10]....
        /*01e4*/ 	.word	0xffffffff


	//   ....[11]....
        /*01e8*/ 	.word	0xffffffff


	//   ....[12]....
        /*01ec*/ 	.word	0xffffffff


	//   ....[13]....
        /*01f0*/ 	.word	0xffffffff


	//   ....[14]....
        /*01f4*/ 	.word	0xffffffff


	//   ....[15]....
        /*01f8*/ 	.word	0xffffffff


	//----- nvinfo : EIATTR_COOP_GROUP_INSTR_OFFSETS
	.align		4
.L_62:
        /*01fc*/ 	.byte	0x04, 0x28
        /*01fe*/ 	.short	(.L_64 - .L_63)


	//   ....[0]....
.L_63:
        /*0200*/ 	.word	0x00001440


	//   ....[1]....
        /*0204*/ 	.word	0x00001460


	//   ....[2]....
        /*0208*/ 	.word	0x00001770


	//   ....[3]....
        /*020c*/ 	.word	0x00001960


	//   ....[4]....
        /*0210*/ 	.word	0x00001cf0


	//   ....[5]....
        /*0214*/ 	.word	0x00001e70


	//   ....[6]....
        /*0218*/ 	.word	0x00002120


	//   ....[7]....
        /*021c*/ 	.word	0x00002140


	//   ....[8]....
        /*0220*/ 	.word	0x00003110


	//   ....[9]....
        /*0224*/ 	.word	0x00003120


	//   ....[10]....
        /*0228*/ 	.word	0x00003130


	//   ....[11]....
        /*022c*/ 	.word	0x00003140


	//   ....[12]....
        /*0230*/ 	.word	0x000031a0


	//   ....[13]....
        /*0234*/ 	.word	0x000031b0


	//   ....[14]....
        /*0238*/ 	.word	0x000031c0


	//   ....[15]....
        /*023c*/ 	.word	0x000031d0


	//----- nvinfo : EIATTR_EXIT_INSTR_OFFSETS
	.align		4
.L_64:
        /*0240*/ 	.byte	0x04, 0x1c
        /*0242*/ 	.short	(.L_66 - .L_65)


	//   ....[0]....
.L_65:
        /*0244*/ 	.word	0x000047e0


	//----- nvinfo : EIATTR_REQNTID
	.align		4
.L_66:
        /*0248*/ 	.byte	0x04, 0x10
        /*024a*/ 	.short	(.L_68 - .L_67)
.L_67:
        /*024c*/ 	.word	0x00000080
        /*0250*/ 	.word	0x00000001
        /*0254*/ 	.word	0x00000001


	//----- nvinfo : EIATTR_CBANK_PARAM_SIZE
	.align		4
.L_68:
        /*0258*/ 	.byte	0x03, 0x19
        /*025a*/ 	.short	0x0088


	//----- nvinfo : EIATTR_PARAM_CBANK
	.align		4
        /*025c*/ 	.byte	0x04, 0x0a
        /*025e*/ 	.short	(.L_70 - .L_69)
	.align		4
.L_69:
        /*0260*/ 	.word	index@(.nv.constant0.attn_fwd)
        /*0264*/ 	.short	0x0210
        /*0266*/ 	.short	0x0088


	//----- nvinfo : EIATTR_SW_WAR
	.align		4
.L_70:
        /*0268*/ 	.byte	0x04, 0x36
        /*026a*/ 	.short	(.L_72 - .L_71)
.L_71:
        /*026c*/ 	.word	0x00000008
.L_72:


//--------------------- .nv.callgraph             --------------------------
	.section	.nv.callgraph,"",@"SHT_CUDA_CALLGRAPH"
	.align	4
	.sectionentsize	8
	.align		4
        /*0000*/ 	.word	0x00000000
	.align		4
        /*0004*/ 	.word	0xffffffff
	.align		4
        /*0008*/ 	.word	0x00000000
	.align		4
        /*000c*/ 	.word	0xfffffffe
	.align		4
        /*0010*/ 	.word	0x00000000
	.align		4
        /*0014*/ 	.word	0xfffffffd
	.align		4
        /*0018*/ 	.word	0x00000000
	.align		4
        /*001c*/ 	.word	0xfffffffc


//--------------------- .nv.constant4             --------------------------
	.section	.nv.constant4,"a",@progbits
	.align	8
	.align		8
.nv.constant4:
        /*0000*/ 	.dword	_$_str


//--------------------- .text.attn_fwd            --------------------------
	.section	.text.attn_fwd,"ax",@progbits
	.align	128
        .global         attn_fwd
        .type           attn_fwd,@function
        .size           attn_fwd,(.L_x_3 - attn_fwd)
        .other          attn_fwd,@"STO_CUDA_ENTRY STV_DEFAULT"
attn_fwd:
.text.attn_fwd:
[----:B------:R-:W-:Y:S01]  /*0000*/  LDC R1, c[0x0][0x28] ;  /* 0x00000a00ff017b82 */ /* 0x000fe20000000800 */
[----:B------:R-:W0:Y:S07]  /*0010*/  S2R R34, SR_TID.X ;  /* 0x0000000000227919 */ /* 0x000e2e0000002100 */
[----:B------:R-:W1:Y:S01]  /*0020*/  S2UR UR5, SR_CTAID.Y ;  /* 0x00000000000579c3 */ /* 0x000e620000002600 */
[----:B------:R-:W-:Y:S01]  /*0030*/  ULDC.64 UR6, c[0x0][0x240] ;  /* 0x0000900000067ab9 */ /* 0x000fe20000000a00 */
[----:B------:R-:W-:Y:S01]  /*0040*/  ULDC.64 UR16, c[0x0][0x208] ;  /* 0x0000820000107ab9 */ /* 0x000fe20000000a00 */
[----:B------:R-:W2:Y:S05]  /*0050*/  S2R R3, SR_CTAID.X ;  /* 0x0000000000037919 */ /* 0x000eaa0000002500 */
[----:B------:R-:W3:Y:S08]  /*0060*/  LDC.64 R6, c[0x0][0x210] ;  /* 0x00008400ff067b82 */ /* 0x000ef00000000a00 */
[----:B------:R-:W4:Y:S01]  /*0070*/  LDC R33, c[0x0][0x248] ;  /* 0x00009200ff217b82 */ /* 0x000f220000000800 */
[----:B-1----:R-:W-:-:S04]  /*0080*/  UIMAD UR6, UR5, UR6, URZ ;  /* 0x00000006050672a4 */ /* 0x002fc8000f8e023f */
[----:B------:R-:W-:Y:S01]  /*0090*/  USHF.L.U32 UR4, UR6, 0x1, URZ ;  /* 0x0000000106047899 */ /* 0x000fe2000800063f */
[----:B0-----:R-:W-:-:S04]  /*00a0*/  LOP3.LUT R0, R34, 0x7f, RZ, 0xc0, !PT ;  /* 0x0000007f22007812 */ /* 0x001fc800078ec0ff */
[----:B--2---:R-:W-:-:S05]  /*00b0*/  LEA R0, R3, R0, 0x7 ;  /* 0x0000000003007211 */ /* 0x004fca00078e38ff */
[----:B------:R-:W-:Y:S01]  /*00c0*/  IMAD R2, R0, UR7, RZ ;  /* 0x0000000700027c24 */ /* 0x000fe2000f8e02ff */
[----:B------:R-:W-:Y:S01]  /*00d0*/  UIMAD.WIDE UR6, UR6, 0x2, URZ ;  /* 0x00000002060678a5 */ /* 0x000fe2000f8e023f */
[C---:B----4-:R-:W-:Y:S02]  /*00e0*/  IMAD R23, R33.reuse, 0xa, RZ ;  /* 0x0000000a21177824 */ /* 0x050fe400078e02ff */
[C---:B------:R-:W-:Y:S01]  /*00f0*/  IMAD R5, R33.reuse, 0x12, RZ ;  /* 0x0000001221057824 */ /* 0x040fe200078e02ff */
[C---:B------:R-:W-:Y:S01]  /*0100*/  SHF.L.U32 R3, R2.reuse, 0x1, RZ ;  /* 0x0000000102037819 */ /* 0x040fe200000006ff */
[----:B------:R-:W-:Y:S01]  /*0110*/  IMAD.HI R4, R2, 0x2, RZ ;  /* 0x0000000202047827 */ /* 0x000fe200078e02ff */
[-C--:B------:R-:W-:Y:S02]  /*0120*/  LEA R13, R33, R33.reuse, 0x2 ;  /* 0x00000021210d7211 */ /* 0x080fe400078e10ff */
[----:B---3--:R-:W-:Y:S01]  /*0130*/  IADD3 R2, P0, P1, R3, UR4, R6 ;  /* 0x0000000403027c10 */ /* 0x008fe2000f91e006 */
[C---:B------:R-:W-:Y:S01]  /*0140*/  IMAD R15, R33.reuse, 0x6, RZ ;  /* 0x00000006210f7824 */ /* 0x040fe200078e02ff */
[----:B------:R-:W-:-:S02]  /*0150*/  LEA R9, R33, R33, 0x1 ;  /* 0x0000002121097211 */ /* 0x000fc400078e08ff */
[----:B------:R-:W-:Y:S02]  /*0160*/  IADD3.X R3, R4, UR7, R7, P0, P1 ;  /* 0x0000000704037c10 */ /* 0x000fe400087e2407 */
[C---:B------:R-:W-:Y:S02]  /*0170*/  SHF.L.U32 R7, R33.reuse, 0x1, RZ ;  /* 0x0000000121077819 */ /* 0x040fe400000006ff */
[CC--:B------:R-:W-:Y:S01]  /*0180*/  LEA R6, P4, R33.reuse, R2.reuse, 0x2 ;  /* 0x0000000221067211 */ /* 0x0c0fe200078810ff */
[----:B------:R-:W-:Y:S01]  /*0190*/  IMAD R27, R33, 0xc, RZ ;  /* 0x0000000c211b7824 */ /* 0x000fe200078e02ff */
[-C--:B------:R-:W-:Y:S01]  /*01a0*/  IADD3 R4, P6, R7, R2.reuse, RZ ;  /* 0x0000000207047210 */ /* 0x080fe20007fde0ff */
[----:B------:R-:W-:Y:S01]  /*01b0*/  IMAD R31, R33, 0xe, RZ ;  /* 0x0000000e211f7824 */ /* 0x000fe200078e02ff */
[-C--:B------:R-:W-:Y:S01]  /*01c0*/  LEA.HI.X.SX32 R7, R7, R3.reuse, 0x1, P4 ;  /* 0x0000000307077211 */ /* 0x080fe200020f0eff */
[----:B------:R-:W-:Y:S01]  /*01d0*/  IMAD R25, R33, 0x14, RZ ;  /* 0x0000001421197824 */ /* 0x000fe200078e02ff */
[-C--:B------:R-:W-:Y:S01]  /*01e0*/  IADD3 R20, P0, R5, R2.reuse, RZ ;  /* 0x0000000205147210 */ /* 0x080fe20007f1e0ff */
[----:B------:R-:W-:Y:S01]  /*01f0*/  IMAD R29, R33, 0x16, RZ ;  /* 0x00000016211d7824 */ /* 0x000fe200078e02ff */
[-C--:B------:R-:W-:Y:S01]  /*0200*/  IADD3 R12, P4, R23, R2.reuse, RZ ;  /* 0x00000002170c7210 */ /* 0x080fe20007f9e0ff */
[----:B------:R-:W-:Y:S01]  /*0210*/  IMAD R35, R33, 0x18, RZ ;  /* 0x0000001821237824 */ /* 0x000fe200078e02ff */
[-C--:B------:R-:W-:Y:S01]  /*0220*/  IADD3 R8, P5, R15, R2.reuse, RZ ;  /* 0x000000020f087210 */ /* 0x080fe20007fbe0ff */
[C---:B------:R-:W-:Y:S01]  /*0230*/  IMAD R37, R33.reuse, 0x1a, RZ ;  /* 0x0000001a21257824 */ /* 0x040fe200078e02ff */
[CC--:B------:R-:W-:Y:S01]  /*0240*/  LEA.HI.X.SX32 R5, R33.reuse, R3.reuse, 0x1, P6 ;  /* 0x0000000321057211 */ /* 0x0c0fe200030f0eff */
[C---:B------:R-:W-:Y:S01]  /*0250*/  IMAD R39, R33.reuse, 0x1c, RZ ;  /* 0x0000001c21277824 */ /* 0x040fe200078e02ff */
[C---:B------:R-:W-:Y:S01]  /*0260*/  SHF.L.U32 R11, R33.reuse, 0x2, RZ ;  /* 0x00000002210b7819 */ /* 0x040fe200000006ff */
[C---:B------:R-:W-:Y:S01]  /*0270*/  IMAD R41, R33.reuse, 0x1e, RZ ;  /* 0x0000001e21297824 */ /* 0x040fe200078e02ff */
[----:B------:R-:W-:Y:S01]  /*0280*/  LEA R10, P6, R33, R2, 0x3 ;  /* 0x00000002210a7211 */ /* 0x000fe200078c18ff */
[----:B------:R0:W2:Y:S01]  /*0290*/  LDG.E.U16 R32, desc[UR16][R2.64] ;  /* 0x0000001002207981 */ /* 0x0000a2000c1e1500 */
[----:B------:R-:W-:-:S02]  /*02a0*/  LEA.HI.X.SX32 R13, R13, R3, 0x1, P4 ;  /* 0x000000030d0d7211 */ /* 0x000fc400020f0eff */
[----:B------:R-:W-:Y:S01]  /*02b0*/  SHF.L.U32 R19, R33, 0x3, RZ ;  /* 0x0000000321137819 */ /* 0x000fe200000006ff */
[----:B------:R-:W3:Y:S01]  /*02c0*/  LDG.E.U16 R4, desc[UR16][R4.64] ;  /* 0x0000001004047981 */ /* 0x000ee2000c1e1500 */
[----:B------:R-:W-:Y:S02]  /*02d0*/  LEA.HI.X.SX32 R9, R9, R3, 0x1, P5 ;  /* 0x0000000309097211 */ /* 0x000fe400028f0eff */
[CC--:B------:R-:W-:Y:S01]  /*02e0*/  LEA R18, P4, R33.reuse, R2.reuse, 0x4 ;  /* 0x0000000221127211 */ /* 0x0c0fe200078820ff */
[----:B------:R-:W4:Y:S01]  /*02f0*/  LDG.E.U16 R7, desc[UR16][R6.64] ;  /* 0x0000001006077981 */ /* 0x000f22000c1e1500 */
[----:B------:R-:W-:Y:S02]  /*0300*/  LEA R21, R33, R33, 0x3 ;  /* 0x0000002121157211 */ /* 0x000fe400078e18ff */
[----:B------:R-:W-:Y:S01]  /*0310*/  IADD3 R14, P5, R27, R2, RZ ;  /* 0x000000021b0e7210 */ /* 0x000fe20007fbe0ff */
[----:B------:R-:W5:Y:S01]  /*0320*/  LDG.E.U16 R9, desc[UR16][R8.64] ;  /* 0x0000001008097981 */ /* 0x000f62000c1e1500 */
[----:B------:R-:W-:-:S02]  /*0330*/  LEA.HI.X.SX32 R11, R11, R3, 0x1, P6 ;  /* 0x000000030b0b7211 */ /* 0x000fc400030f0eff */
[----:B------:R-:W-:Y:S01]  /*0340*/  LEA R17, R33, -R33, 0x3 ;  /* 0x8000002121117211 */ /* 0x000fe200078e18ff */
[----:B------:R-:W5:Y:S01]  /*0350*/  LDG.E.U16 R12, desc[UR16][R12.64] ;  /* 0x000000100c0c7981 */ /* 0x000f62000c1e1500 */
[-C--:B------:R-:W-:Y:S01]  /*0360*/  IADD3 R22, P3, R25, R2.reuse, RZ ;  /* 0x0000000219167210 */ /* 0x080fe20007f7e0ff */
[----:B------:R-:W-:Y:S01]  /*0370*/  IMAD R25, R33, 0xb, RZ ;  /* 0x0000000b21197824 */ /* 0x000fe200078e02ff */
[-C--:B------:R-:W-:Y:S01]  /*0380*/  IADD3 R16, P6, R31, R2.reuse, RZ ;  /* 0x000000021f107210 */ /* 0x080fe20007fde0ff */
[----:B------:R-:W5:Y:S01]  /*0390*/  LDG.E.U16 R10, desc[UR16][R10.64] ;  /* 0x000000100a0a7981 */ /* 0x000f62000c1e1500 */
[-C--:B------:R-:W-:Y:S01]  /*03a0*/  IADD3 R24, P2, R29, R2.reuse, RZ ;  /* 0x000000021d187210 */ /* 0x080fe20007f5e0ff */
[----:B------:R-:W-:Y:S01]  /*03b0*/  IMAD R29, R33, 0xd, RZ ;  /* 0x0000000d211d7824 */ /* 0x000fe200078e02ff */
[----:B------:R-:W-:Y:S02]  /*03c0*/  LEA.HI.X.SX32 R19, R19, R3, 0x1, P4 ;  /* 0x0000000313137211 */ /* 0x000fe400020f0eff */
[----:B------:R-:W-:-:S02]  /*03d0*/  IADD3 R26, P1, R35, R2, RZ ;  /* 0x00000002231a7210 */ /* 0x000fc40007f3e0ff */
[-C--:B------:R-:W-:Y:S01]  /*03e0*/  LEA.HI.X.SX32 R15, R15, R3.reuse, 0x1, P5 ;  /* 0x000000030f0f7211 */ /* 0x080fe200028f0eff */
[----:B------:R-:W3:Y:S01]  /*03f0*/  LDG.E.U16 R18, desc[UR16][R18.64] ;  /* 0x0000001012127981 */ /* 0x000ee2000c1e1500 */
[-C--:B------:R-:W-:Y:S02]  /*0400*/  LEA.HI.X.SX32 R21, R21, R3.reuse, 0x1, P0 ;  /* 0x0000000315157211 */ /* 0x080fe400000f0eff */
[-C--:B------:R-:W-:Y:S01]  /*0410*/  IADD3 R28, P5, R37, R2.reuse, RZ ;  /* 0x00000002251c7210 */ /* 0x080fe20007fbe0ff */
[----:B------:R-:W5:Y:S01]  /*0420*/  LDG.E.U16 R14, desc[UR16][R14.64] ;  /* 0x000000100e0e7981 */ /* 0x000f62000c1e1500 */
[-C--:B------:R-:W-:Y:S02]  /*0430*/  LEA.HI.X.SX32 R17, R17, R3.reuse, 0x1, P6 ;  /* 0x0000000311117211 */ /* 0x080fe400030f0eff */
[----:B------:R-:W-:Y:S01]  /*0440*/  IADD3 R30, P6, R39, R2, RZ ;  /* 0x00000002271e7210 */ /* 0x000fe20007fde0ff */
[----:B------:R-:W4:Y:S01]  /*0450*/  LDG.E.U16 R20, desc[UR16][R20.64] ;  /* 0x0000001014147981 */ /* 0x000f22000c1e1500 */
[----:B------:R-:W-:-:S02]  /*0460*/  LEA.HI.X.SX32 R23, R23, R3, 0x1, P3 ;  /* 0x0000000317177211 */ /* 0x000fc400018f0eff */
[----:B0-----:R-:W-:Y:S01]  /*0470*/  IADD3 R2, P4, R41, R2, RZ ;  /* 0x0000000229027210 */ /* 0x001fe20007f9e0ff */
[----:B------:R-:W5:Y:S01]  /*0480*/  LDG.E.U16 R16, desc[UR16][R16.64] ;  /* 0x0000001010107981 */ /* 0x000f62000c1e1500 */
[----:B------:R-:W-:Y:S02]  /*0490*/  LEA R33, R33, -R33, 0x4 ;  /* 0x8000002121217211 */ /* 0x000fe400078e20ff */
[-C--:B------:R-:W-:Y:S01]  /*04a0*/  LEA.HI.X.SX32 R25, R25, R3.reuse, 0x1, P2 ;  /* 0x0000000319197211 */ /* 0x080fe200010f0eff */
[----:B------:R-:W5:Y:S01]  /*04b0*/  LDG.E.U16 R22, desc[UR16][R22.64] ;  /* 0x0000001016167981 */ /* 0x000f62000c1e1500 */
[-C--:B------:R-:W-:Y:S02]  /*04c0*/  LEA.HI.X.SX32 R27, R27, R3.reuse, 0x1, P1 ;  /* 0x000000031b1b7211 */ /* 0x080fe400008f0eff */
[-C--:B------:R-:W-:Y:S01]  /*04d0*/  LEA.HI.X.SX32 R29, R29, R3.reuse, 0x1, P5 ;  /* 0x000000031d1d7211 */ /* 0x080fe200028f0eff */
[----:B------:R-:W5:Y:S01]  /*04e0*/  LDG.E.U16 R24, desc[UR16][R24.64] ;  /* 0x0000001018187981 */ /* 0x000f62000c1e1500 */
[----:B------:R-:W-:-:S02]  /*04f0*/  LEA.HI.X.SX32 R31, R31, R3, 0x1, P6 ;  /* 0x000000031f1f7211 */ /* 0x000fc400030f0eff */
[----:B------:R-:W-:Y:S01]  /*0500*/  LEA.HI.X.SX32 R3, R33, R3, 0x1, P4 ;  /* 0x0000000321037211 */ /* 0x000fe200020f0eff */
[----:B------:R-:W5:Y:S04]  /*0510*/  LDG.E.U16 R26, desc[UR16][R26.64] ;  /* 0x000000101a1a7981 */ /* 0x000f68000c1e1500 */
[----:B------:R-:W5:Y:S04]  /*0520*/  LDG.E.U16 R28, desc[UR16][R28.64] ;  /* 0x000000101c1c7981 */ /* 0x000f68000c1e1500 */
[----:B------:R-:W5:Y:S04]  /*0530*/  LDG.E.U16 R30, desc[UR16][R30.64] ;  /* 0x000000101e1e7981 */ /* 0x000f68000c1e1500 */
[----:B------:R0:W5:Y:S01]  /*0540*/  LDG.E.U16 R5, desc[UR16][R2.64] ;  /* 0x0000001002057981 */ /* 0x000162000c1e1500 */
[----:B------:R-:W1:Y:S08]  /*0550*/  S2UR UR12, SR_CgaCtaId ;  /* 0x00000000000c79c3 */ /* 0x000e700000008800 */
[----:B0-----:R-:W0:Y:S01]  /*0560*/  LDC R3, c[0x0][0x280] ;  /* 0x0000a000ff037b82 */ /* 0x001e220000000800 */
[----:B------:R-:W5:Y:S01]  /*0570*/  S2R R2, SR_TID.X ;  /* 0x0000000000027919 */ /* 0x000f620000002100 */
[C---:B------:R-:W-:Y:S01]  /*0580*/  LOP3.LUT R8, R34.reuse, 0x3f, RZ, 0xc0, !PT ;  /* 0x0000003f22087812 */ /* 0x040fe200078ec0ff */
[----:B------:R-:W-:Y:S01]  /*0590*/  UMOV UR4, 0x400 ;  /* 0x0000040000047882 */ /* 0x000fe20000000000 */
[----:B------:R-:W-:-:S02]  /*05a0*/  LOP3.LUT R6, R34, 0x40, RZ, 0xc0, !PT ;  /* 0x0000004022067812 */ /* 0x000fc400078ec0ff */
[----:B------:R-:W-:-:S04]  /*05b0*/  SHF.L.U32 R11, R8, 0x1, RZ ;  /* 0x00000001080b7819 */ /* 0x000fc800000006ff */
[----:B------:R-:W-:Y:S01]  /*05c0*/  LEA R13, R6, R11, 0x5 ;  /* 0x0000000b060d7211 */ /* 0x000fe200078e28ff */
[----:B-1----:R-:W-:-:S03]  /*05d0*/  ULEA UR12, UR12, UR4, 0x18 ;  /* 0x000000040c0c7291 */ /* 0x002fc6000f8ec03f */
[C---:B------:R-:W-:Y:S02]  /*05e0*/  LOP3.LUT R15, R13.reuse, 0x10, RZ, 0x3c, !PT ;  /* 0x000000100d0f7812 */ /* 0x040fe400078e3cff */
[C---:B------:R-:W-:Y:S02]  /*05f0*/  LOP3.LUT R17, R13.reuse, 0x20, RZ, 0x3c, !PT ;  /* 0x000000200d117812 */ /* 0x040fe400078e3cff */
[----:B------:R-:W-:Y:S02]  /*0600*/  LOP3.LUT R19, R13, 0x30, RZ, 0x3c, !PT ;  /* 0x000000300d137812 */ /* 0x000fe400078e3cff */
[----:B0-----:R-:W-:Y:S02]  /*0610*/  ISETP.GE.AND P0, PT, R3, 0x1, PT ;  /* 0x000000010300780c */ /* 0x001fe40003f06270 */
[C---:B------:R-:W-:Y:S02]  /*0620*/  LOP3.LUT R21, R13.reuse, 0x40, RZ, 0x3c, !PT ;  /* 0x000000400d157812 */ /* 0x040fe400078e3cff */
[----:B------:R-:W-:-:S02]  /*0630*/  LOP3.LUT R23, R13, 0x50, RZ, 0x3c, !PT ;  /* 0x000000500d177812 */ /* 0x000fc400078e3cff */
[----:B------:R-:W-:Y:S02]  /*0640*/  CS2R R96, SRZ ;  /* 0x0000000000607805 */ /* 0x000fe4000001ff00 */
[----:B------:R-:W-:Y:S02]  /*0650*/  MOV R120, 0x3f800000 ;  /* 0x3f80000000787802 */ /* 0x000fe40000000f00 */
[----:B------:R-:W-:Y:S02]  /*0660*/  CS2R R98, SRZ ;  /* 0x0000000000627805 */ /* 0x000fe4000001ff00 */
[----:B------:R-:W-:Y:S02]  /*0670*/  MOV R121, 0xff800000 ;  /* 0xff80000000797802 */ /* 0x000fe40000000f00 */
[----:B------:R-:W-:Y:S02]  /*0680*/  CS2R R100, SRZ ;  /* 0x0000000000647805 */ /* 0x000fe4000001ff00 */
[----:B------:R-:W-:-:S02]  /*0690*/  MOV R81, 0xff800000 ;  /* 0xff80000000517802 */ /* 0x000fc40000000f00 */
        /* <DEDUP_REMOVED lines=9> */
[----:B------:R-:W-:Y:S01]  /*0730*/  MOV R124, 0x3f800000 ;  /* 0x3f800000007c7802 */ /* 0x000fe20000000f00 */
[----:B--2---:R-:W-:Y:S04]  /*0740*/  STS.U16 [R13+UR12], R32 ;  /* 0x000000200d007988 */ /* 0x004fe8000800040c */
[----:B---3--:R-:W-:Y:S04]  /*0750*/  STS.U16 [R13+UR12+0x400], R18 ;  /* 0x000400120d007988 */ /* 0x008fe8000800040c */
[----:B------:R-:W-:Y:S04]  /*0760*/  STS.U16 [R15+UR12+0x80], R4 ;  /* 0x000080040f007988 */ /* 0x000fe8000800040c */
[----:B----4-:R0:W-:Y:S04]  /*0770*/  STS.U16 [R15+UR12+0x480], R20 ;  /* 0x000480140f007988 */ /* 0x0101e8000800040c */
[----:B------:R1:W-:Y:S04]  /*0780*/  STS.U16 [R17+UR12+0x100], R7 ;  /* 0x0001000711007988 */ /* 0x0003e8000800040c */
[----:B-----5:R-:W-:Y:S01]  /*0790*/  STS.U16 [R17+UR12+0x500], R22 ;  /* 0x0005001611007988 */ /* 0x020fe2000800040c */
[----:B0-----:R-:W-:-:S02]  /*07a0*/  LOP3.LUT R15, R13, 0x60, RZ, 0x3c, !PT ;  /* 0x000000600d0f7812 */ /* 0x001fc400078e3cff */
[----:B------:R-:W-:Y:S01]  /*07b0*/  LOP3.LUT R13, R13, 0x70, RZ, 0x3c, !PT ;  /* 0x000000700d0d7812 */ /* 0x000fe200078e3cff */
[----:B------:R-:W-:Y:S04]  /*07c0*/  STS.U16 [R19+UR12+0x180], R9 ;  /* 0x0001800913007988 */ /* 0x000fe8000800040c */
[----:B------:R-:W-:Y:S04]  /*07d0*/  STS.U16 [R19+UR12+0x580], R24 ;  /* 0x0005801813007988 */ /* 0x000fe8000800040c */
[----:B------:R-:W-:Y:S04]  /*07e0*/  STS.U16 [R21+UR12+0x200], R10 ;  /* 0x0002000a15007988 */ /* 0x000fe8000800040c */
[----:B------:R-:W-:Y:S04]  /*07f0*/  STS.U16 [R21+UR12+0x600], R26 ;  /* 0x0006001a15007988 */ /* 0x000fe8000800040c */
[----:B------:R-:W-:Y:S04]  /*0800*/  STS.U16 [R23+UR12+0x280], R12 ;  /* 0x0002800c17007988 */ /* 0x000fe8000800040c */
[----:B------:R-:W-:Y:S04]  /*0810*/  STS.U16 [R23+UR12+0x680], R28 ;  /* 0x0006801c17007988 */ /* 0x000fe8000800040c */
[----:B------:R-:W-:Y:S04]  /*0820*/  STS.U16 [R15+UR12+0x300], R14 ;  /* 0x0003000e0f007988 */ /* 0x000fe8000800040c */
[----:B------:R-:W-:Y:S01]  /*0830*/  STS.U16 [R15+UR12+0x700], R30 ;  /* 0x0007001e0f007988 */ /* 0x000fe2000800040c */
[----:B------:R-:W-:-:S03]  /*0840*/  SHF.L.U32 R4, R2, 0x6, RZ ;  /* 0x0000000602047819 */ /* 0x000fc600000006ff */
[----:B------:R-:W-:Y:S01]  /*0850*/  STS.U16 [R13+UR12+0x380], R16 ;  /* 0x000380100d007988 */ /* 0x000fe2000800040c */
[----:B-1----:R-:W-:-:S03]  /*0860*/  LOP3.LUT R7, R34, 0xf, RZ, 0xc0, !PT ;  /* 0x0000000f22077812 */ /* 0x002fc600078ec0ff */
[----:B------:R0:W-:Y:S02]  /*0870*/  STS.U16 [R13+UR12+0x780], R5 ;  /* 0x000780050d007988 */ /* 0x0001e4000800040c */
[----:B0-----:R-:W-:Y:S01]  /*0880*/  SHF.L.U32 R5, R2, 0x3, RZ ;  /* 0x0000000302057819 */ /* 0x001fe200000006ff */
[----:B------:R-:W-:Y:S06]  /*0890*/  @!P0 BRA `(.L_x_0) ;  /* 0x0000002800988947 */ /* 0x000fec0003800000 */
[----:B------:R-:W0:Y:S01]  /*08a0*/  LDC.64 R118, c[0x0][0x250] ;  /* 0x00009400ff767b82 */ /* 0x000e220000000a00 */
[----:B------:R-:W-:Y:S01]  /*08b0*/  ULDC UR4, c[0x0][0x258] ;  /* 0x0000960000047ab9 */ /* 0x000fe20000000800 */
[----:B------:R-:W-:Y:S01]  /*08c0*/  SHF.R.U32.HI R14, RZ, 0x4, R34 ;  /* 0x00000004ff0e7819 */ /* 0x000fe20000011622 */
[----:B------:R-:W-:Y:S01]  /*08d0*/  IMAD R9, R7, UR4, RZ ;  /* 0x0000000407097c24 */ /* 0x000fe2000f8e02ff */
[----:B------:R-:W-:Y:S01]  /*08e0*/  ISETP.NE.U32.AND P0, PT, R6, RZ, PT ;  /* 0x000000ff0600720c */ /* 0x000fe20003f05070 */
[----:B------:R-:W-:Y:S01]  /*08f0*/  ULDC.64 UR6, c[0x0][0x218] ;  /* 0x0000860000067ab9 */ /* 0x000fe20000000a00 */
[----:B------:R-:W-:Y:S01]  /*0900*/  SGXT.U32 R14, R14, 0x3 ;  /* 0x000000030e0e781a */ /* 0x000fe20000000000 */
[----:B------:R-:W-:Y:S01]  /*0910*/  UMOV UR4, URZ ;  /* 0x0000003f00047c82 */ /* 0x000fe20008000000 */
[----:B------:R-:W1:Y:S01]  /*0920*/  LDC.64 R12, c[0x0][0x260] ;  /* 0x00009800ff0c7b82 */ /* 0x000e620000000a00 */
[----:B------:R-:W-:Y:S02]  /*0930*/  SEL R6, RZ, 0x90, !P0 ;  /* 0x00000090ff067807 */ /* 0x000fe40004000000 */
[----:B------:R-:W-:-:S02]  /*0940*/  CS2R R96, SRZ ;  /* 0x0000000000607805 */ /* 0x000fc4000001ff00 */
[C---:B------:R-:W-:Y:S01]  /*0950*/  SHF.L.U32 R10, R9.reuse, 0x1, RZ ;  /* 0x00000001090a7819 */ /* 0x040fe200000006ff */
[----:B------:R-:W-:Y:S01]  /*0960*/  IMAD.HI R9, R9, 0x2, RZ ;  /* 0x0000000209097827 */ /* 0x000fe200078e02ff */
[----:B------:R-:W-:Y:S02]  /*0970*/  LOP3.LUT R6, R6, R11, RZ, 0x3c, !PT ;  /* 0x0000000b06067212 */ /* 0x000fe400078e3cff */
[----:B------:R-:W-:Y:S02]  /*0980*/  CS2R R98, SRZ ;  /* 0x0000000000627805 */ /* 0x000fe4000001ff00 */
[----:B------:R-:W-:Y:S01]  /*0990*/  MOV R120, 0x3f800000 ;  /* 0x3f80000000787802 */ /* 0x000fe20000000f00 */
[----:B------:R-:W2:Y:S01]  /*09a0*/  LDC R20, c[0x0][0x268] ;  /* 0x00009a00ff147b82 */ /* 0x000ea20000000800 */
[----:B------:R-:W-:Y:S02]  /*09b0*/  MOV R123, RZ ;  /* 0x000000ff007b7202 */ /* 0x000fe40000000f00 */
[----:B------:R-:W-:-:S02]  /*09c0*/  CS2R R100, SRZ ;  /* 0x0000000000647805 */ /* 0x000fc4000001ff00 */
[----:B------:R-:W-:Y:S02]  /*09d0*/  MOV R122, 0x3f800000 ;  /* 0x3f800000007a7802 */ /* 0x000fe40000000f00 */
[----:B------:R-:W-:Y:S02]  /*09e0*/  CS2R R102, SRZ ;  /* 0x0000000000667805 */ /* 0x000fe4000001ff00 */
[----:B------:R-:W-:Y:S02]  /*09f0*/  MOV R125, 0x3f800000 ;  /* 0x3f800000007d7802 */ /* 0x000fe40000000f00 */
[----:B------:R-:W-:Y:S02]  /*0a00*/  CS2R R88, SRZ ;  /* 0x0000000000587805 */ /* 0x000fe4000001ff00 */
[----:B------:R-:W-:Y:S01]  /*0a10*/  MOV R124, 0x3f800000 ;  /* 0x3f800000007c7802 */ /* 0x000fe20000000f00 */
[----:B0-----:R-:W-:Y:S01]  /*0a20*/  IMAD R118, R118, UR5, RZ ;  /* 0x0000000576767c24 */ /* 0x001fe2000f8e02ff */
[----:B------:R-:W-:Y:S01]  /*0a30*/  MOV R126, 0xff800000 ;  /* 0xff800000007e7802 */ /* 0x000fe20000000f00 */
[----:B------:R-:W-:Y:S01]  /*0a40*/  IMAD R14, R14, R119, RZ ;  /* 0x000000770e0e7224 */ /* 0x000fe200078e02ff */
[----:B------:R-:W-:-:S02]  /*0a50*/  CS2R R90, SRZ ;  /* 0x00000000005a7805 */ /* 0x000fc4000001ff00 */
[----:B------:R-:W-:Y:S02]  /*0a60*/  CS2R R92, SRZ ;  /* 0x00000000005c7805 */ /* 0x000fe4000001ff00 */
[C---:B------:R-:W-:Y:S01]  /*0a70*/  SHF.L.U32 R7, R118.reuse, 0x1, RZ ;  /* 0x0000000176077819 */ /* 0x040fe200000006ff */
[----:B------:R-:W-:Y:S01]  /*0a80*/  IMAD.HI R118, R118, 0x2, RZ ;  /* 0x0000000276767827 */ /* 0x000fe200078e02ff */
[----:B------:R-:W-:Y:S01]  /*0a90*/  CS2R R94, SRZ ;  /* 0x00000000005e7805 */ /* 0x000fe2000001ff00 */
[----:B------:R-:W-:Y:S01]  /*0aa0*/  UMOV UR8, 0x80 ;  /* 0x0000008000087882 */ /* 0x000fe20000000000 */
[----:B------:R-:W-:Y:S01]  /*0ab0*/  IADD3 R111, P0, P1, R10, UR6, R7 ;  /* 0x000000060a6f7c10 */ /* 0x000fe2000f91e007 */
[----:B-1----:R-:W-:Y:S01]  /*0ac0*/  IMAD R12, R12, UR5, RZ ;  /* 0x000000050c0c7c24 */ /* 0x002fe2000f8e02ff */
[----:B------:R-:W-:Y:S01]  /*0ad0*/  SHF.R.U32.HI R7, RZ, 0x6, R34 ;  /* 0x00000006ff077819 */ /* 0x000fe20000011622 */
[----:B------:R-:W-:Y:S01]  /*0ae0*/  IMAD R11, R8, R13, RZ ;  /* 0x0000000d080b7224 */ /* 0x000fe200078e02ff */
[----:B------:R-:W-:Y:S01]  /*0af0*/  LEA R8, R119, R14, 0x3 ;  /* 0x0000000e77087211 */ /* 0x000fe200078e18ff */
[----:B------:R-:W-:Y:S01]  /*0b00*/  UMOV UR9, 0x40000040 ;  /* 0x4000004000097882 */ /* 0x000fe20000000000 */
[----:B------:R-:W-:Y:S01]  /*0b10*/  IADD3.X R21, R9, UR7, R118, P0, P1 ;  /* 0x0000000709157c10 */ /* 0x000fe200087e2476 */
[----:B------:R-:W-:Y:S01]  /*0b20*/  ULDC.64 UR6, c[0x0][0x220] ;  /* 0x0000880000067ab9 */ /* 0x000fe20000000a00 */
[----:B------:R-:W-:Y:S01]  /*0b30*/  SHF.L.U32 R9, R12, 0x1, RZ ;  /* 0x000000010c097819 */ /* 0x000fe200000006ff */
[C---:B------:R-:W-:Y:S01]  /*0b40*/  IMAD.HI R18, R11.reuse, 0x2, RZ ;  /* 0x000000020b127827 */ /* 0x040fe200078e02ff */
[----:B------:R-:W-:Y:S01]  /*0b50*/  SHF.L.U32 R16, R11, 0x1, RZ ;  /* 0x000000010b107819 */ /* 0x000fe200000006ff */
[----:B------:R-:W-:Y:S01]  /*0b60*/  ULDC UR13, c[0x0][0x238] ;  /* 0x00008e00000d7ab9 */ /* 0x000fe20000000800 */
[C---:B------:R-:W-:Y:S01]  /*0b70*/  LEA R10, R119.reuse, R8, 0x3 ;  /* 0x00000008770a7211 */ /* 0x040fe200078e18ff */
[----:B------:R-:W-:Y:S01]  /*0b80*/  UMOV UR23, 0xc0000010 ;  /* 0xc000001000177882 */ /* 0x000fe20000000000 */
[----:B------:R-:W-:Y:S01]  /*0b90*/  IADD3 R24, P0, P1, R16, UR6, R9 ;  /* 0x0000000610187c10 */ /* 0x000fe2000f91e009 */
[----:B------:R-:W-:Y:S01]  /*0ba0*/  IMAD.HI R9, R12, 0x2, RZ ;  /* 0x000000020c097827 */ /* 0x000fe200078e02ff */
[----:B------:R-:W-:Y:S01]  /*0bb0*/  LEA R12, R119, R10, 0x3 ;  /* 0x0000000a770c7211 */ /* 0x000fe200078e18ff */
[----:B------:R-:W-:Y:S01]  /*0bc0*/  UIADD3 UR6, UR12, 0x1000, URZ ;  /* 0x000010000c067890 */ /* 0x000fe2000fffe03f */
[----:B------:R-:W-:Y:S01]  /*0bd0*/  SGXT.U32 R7, R7, 0x1 ;  /* 0x000000010707781a */ /* 0x000fe20000000000 */
[----:B------:R-:W-:Y:S01]  /*0be0*/  UMOV UR31, 0x40000040 ;  /* 0x40000040001f7882 */ /* 0x000fe20000000000 */
[-C--:B------:R-:W-:Y:S01]  /*0bf0*/  LEA R170, P2, R14, R111.reuse, 0x1 ;  /* 0x0000006f0eaa7211 */ /* 0x080fe200078408ff */
[----:B------:R-:W-:Y:S01]  /*0c00*/  USHF.R.U32.HI UR6, URZ, 0x4, UR6 ;  /* 0x000000043f067899 */ /* 0x000fe20008011606 */
[----:B------:R-:W-:Y:S01]  /*0c10*/  LEA R16, R119, R12, 0x3 ;  /* 0x0000000c77107211 */ /* 0x000fe200078e18ff */
[----:B--2---:R-:W-:Y:S01]  /*0c20*/  IMAD R15, R7, R20, RZ ;  /* 0x00000014070f7224 */ /* 0x004fe200078e02ff */
[----:B------:R-:W-:Y:S01]  /*0c30*/  LEA R168, P3, R8, R111, 0x1 ;  /* 0x0000006f08a87211 */ /* 0x000fe200078608ff */
[----:B------:R-:W-:Y:S01]  /*0c40*/  USGXT.U32 UR10, UR6, 0xe ;  /* 0x0000000e060a789a */ /* 0x000fe20008000000 */
[----:B------:R-:W-:-:S02]  /*0c50*/  LEA.HI.X.SX32 R171, R14, R21, 0x1, P2 ;  /* 0x000000150eab7211 */ /* 0x000fc400010f0eff */
[C---:B------:R-:W-:Y:S01]  /*0c60*/  LEA R14, R119.reuse, R16, 0x3 ;  /* 0x00000010770e7211 */ /* 0x040fe200078e18ff */
[----:B------:R-:W-:Y:S01]  /*0c70*/  UIADD3 UR14, UP0, UR10, 0x2, URZ ;  /* 0x000000020a0e7890 */ /* 0x000fe2000ff1e03f */
[----:B------:R-:W-:Y:S02]  /*0c80*/  LEA.HI.X.SX32 R169, R8, R21, 0x1, P3 ;  /* 0x0000001508a97211 */ /* 0x000fe400018f0eff */
[C---:B------:R-:W-:Y:S01]  /*0c90*/  LEA R8, R119.reuse, R14, 0x3 ;  /* 0x0000000e77087211 */ /* 0x040fe200078e18ff */
[----:B------:R-:W-:Y:S01]  /*0ca0*/  UIADD3.X UR15, UR4, 0x40000040, URZ, UP0, !UPT ;  /* 0x40000040040f7890 */ /* 0x000fe200087fe43f */
[C---:B------:R-:W-:Y:S01]  /*0cb0*/  LEA R11, R20.reuse, R15, 0x1 ;  /* 0x0000000f140b7211 */ /* 0x040fe200078e08ff */
[----:B------:R-:W-:Y:S01]  /*0cc0*/  UMOV UR22, UR10 ;  /* 0x0000000a00167c82 */ /* 0x000fe20008000000 */
[----:B------:R-:W-:Y:S01]  /*0cd0*/  LEA R7, R119, R8, 0x3 ;  /* 0x0000000877077211 */ /* 0x000fe200078e18ff */
[----:B------:R-:W-:Y:S01]  /*0ce0*/  UMOV UR26, UR14 ;  /* 0x0000000e001a7c82 */ /* 0x000fe20008000000 */
[----:B------:R-:W-:Y:S01]  /*0cf0*/  LEA R17, R20, R11, 0x1 ;  /* 0x0000000b14117211 */ /* 0x000fe200078e08ff */
[----:B------:R-:W-:Y:S01]  /*0d00*/  UMOV UR30, UR10 ;  /* 0x0000000a001e7c82 */ /* 0x000fe20008000000 */
[-C--:B------:R-:W-:Y:S01]  /*0d10*/  LEA R166, P2, R10, R111.reuse, 0x1 ;  /* 0x0000006f0aa67211 */ /* 0x080fe200078408ff */
[----:B------:R-:W-:Y:S01]  /*0d20*/  UMOV UR27, UR15 ;  /* 0x0000000f001b7c82 */ /* 0x000fe20008000000 */
[-C--:B------:R-:W-:Y:S01]  /*0d30*/  LEA R164, P3, R12, R111.reuse, 0x1 ;  /* 0x0000006f0ca47211 */ /* 0x080fe200078608ff */
[----:B------:R-:W-:Y:S01]  /*0d40*/  UIADD3.64 UR14, UR26, 0x2, URZ ;  /* 0x000000021a0e7897 */ /* 0x000fe2000fffe03f */
[----:B------:R-:W-:Y:S01]  /*0d50*/  LEA R110, P5, R7, R111, 0x1 ;  /* 0x0000006f076e7211 */ /* 0x000fe200078a08ff */
[----:B------:R-:W-:Y:S01]  /*0d60*/  UIADD3.64 UR18, UR26, 0x4, URZ ;  /* 0x000000041a127897 */ /* 0x000fe2000fffe03f */
[----:B------:R-:W-:-:S02]  /*0d70*/  LEA R19, R20, R17, 0x1 ;  /* 0x0000001114137211 */ /* 0x000fc400078e08ff */
[-C--:B------:R-:W-:Y:S02]  /*0d80*/  LEA.HI.X.SX32 R167, R10, R21.reuse, 0x1, P2 ;  /* 0x000000150aa77211 */ /* 0x080fe400010f0eff */
[----:B------:R-:W-:Y:S02]  /*0d90*/  LEA.HI.X.SX32 R165, R12, R21, 0x1, P3 ;  /* 0x000000150ca57211 */ /* 0x000fe400018f0eff */
[-C--:B------:R-:W-:Y:S02]  /*0da0*/  LEA R116, P2, R16, R111.reuse, 0x1 ;  /* 0x0000006f10747211 */ /* 0x080fe400078408ff */
[-C--:B------:R-:W-:Y:S02]  /*0db0*/  LEA R114, P3, R14, R111.reuse, 0x1 ;  /* 0x0000006f0e727211 */ /* 0x080fe400078608ff */
[----:B------:R-:W-:Y:S02]  /*0dc0*/  LEA R112, P4, R8, R111, 0x1 ;  /* 0x0000006f08707211 */ /* 0x000fe400078808ff */
[----:B------:R-:W-:-:S02]  /*0dd0*/  LEA.HI.X.SX32 R111, R7, R21, 0x1, P5 ;  /* 0x00000015076f7211 */ /* 0x000fc400028f0eff */
[----:B------:R-:W-:Y:S02]  /*0de0*/  LEA R7, R20, R19, 0x1 ;  /* 0x0000001314077211 */ /* 0x000fe400078e08ff */
[----:B------:R-:W-:Y:S02]  /*0df0*/  LEA.HI.X.SX32 R113, R8, R21, 0x1, P4 ;  /* 0x0000001508717211 */ /* 0x000fe400020f0eff */
[----:B------:R-:W-:Y:S02]  /*0e00*/  LEA R8, R20, R7, 0x1 ;  /* 0x0000000714087211 */ /* 0x000fe400078e08ff */
[----:B------:R-:W-:Y:S01]  /*0e10*/  IADD3.X R12, R18, UR7, R9, P0, P1 ;  /* 0x00000007120c7c10 */ /* 0x000fe200087e2409 */
[----:B------:R-:W-:Y:S01]  /*0e20*/  USHF.R.U32.HI UR7, URZ, 0x4, UR12 ;  /* 0x000000043f077899 */ /* 0x000fe2000801160c */
[----:B------:R-:W-:Y:S02]  /*0e30*/  LEA R108, P0, R15, R24, 0x1 ;  /* 0x000000180f6c7211 */ /* 0x000fe400078008ff */
[----:B------:R-:W-:Y:S01]  /*0e40*/  LEA R9, R20, R8, 0x1 ;  /* 0x0000000814097211 */ /* 0x000fe200078e08ff */
[----:B------:R-:W-:Y:S01]  /*0e50*/  USGXT.U32 UR6, UR7, 0xe ;  /* 0x0000000e0706789a */ /* 0x000fe20008000000 */
[----:B------:R-:W-:-:S02]  /*0e60*/  LEA.HI.X.SX32 R117, R16, R21, 0x1, P2 ;  /* 0x0000001510757211 */ /* 0x000fc400010f0eff */
[----:B------:R-:W-:Y:S01]  /*0e70*/  LEA.HI.X.SX32 R109, R15, R12, 0x1, P0 ;  /* 0x0000000c0f6d7211 */ /* 0x000fe200000f0eff */
[----:B------:R-:W-:Y:S01]  /*0e80*/  UMOV UR7, URZ ;  /* 0x0000003f00077c82 */ /* 0x000fe20008000000 */
[-C--:B------:R-:W-:Y:S01]  /*0e90*/  LEA R106, P1, R11, R24.reuse, 0x1 ;  /* 0x000000180b6a7211 */ /* 0x080fe200078208ff */
[----:B------:R-:W-:Y:S01]  /*0ea0*/  UIADD3.64 UR8, UR6, UR8, URZ ;  /* 0x0000000806087297 */ /* 0x000fe2000fffe03f */
[-C--:B------:R-:W-:Y:S02]  /*0eb0*/  LEA R104, P0, R17, R24.reuse, 0x1 ;  /* 0x0000001811687211 */ /* 0x080fe400078008ff */
[----:B------:R-:W-:Y:S02]  /*0ec0*/  LEA R22, P2, R19, R24, 0x1 ;  /* 0x0000001813167211 */ /* 0x000fe400078408ff */
[----:B------:R-:W-:Y:S02]  /*0ed0*/  LEA R10, R20, R9, 0x1 ;  /* 0x00000009140a7211 */ /* 0x000fe400078e08ff */
[----:B------:R-:W-:-:S02]  /*0ee0*/  LEA.HI.X.SX32 R115, R14, R21, 0x1, P3 ;  /* 0x000000150e737211 */ /* 0x000fc400018f0eff */
[-C--:B------:R-:W-:Y:S02]  /*0ef0*/  LEA.HI.X.SX32 R107, R11, R12.reuse, 0x1, P1 ;  /* 0x0000000c0b6b7211 */ /* 0x080fe400008f0eff */
[-C--:B------:R-:W-:Y:S02]  /*0f00*/  LEA.HI.X.SX32 R105, R17, R12.reuse, 0x1, P0 ;  /* 0x0000000c11697211 */ /* 0x080fe400000f0eff */
[----:B------:R-:W-:Y:S02]  /*0f10*/  LEA.HI.X.SX32 R23, R19, R12, 0x1, P2 ;  /* 0x0000000c13177211 */ /* 0x000fe400010f0eff */
[-C--:B------:R-:W-:Y:S02]  /*0f20*/  LEA R20, P0, R7, R24.reuse, 0x1 ;  /* 0x0000001807147211 */ /* 0x080fe400078008ff */
[-C--:B------:R-:W-:Y:S02]  /*0f30*/  LEA R18, P1, R8, R24.reuse, 0x1 ;  /* 0x0000001808127211 */ /* 0x080fe400078208ff */
[----:B------:R-:W-:-:S02]  /*0f40*/  LEA R16, P2, R9, R24, 0x1 ;  /* 0x0000001809107211 */ /* 0x000fc400078408ff */
[----:B------:R-:W-:Y:S02]  /*0f50*/  LEA R14, P3, R10, R24, 0x1 ;  /* 0x000000180a0e7211 */ /* 0x000fe400078608ff */
[-C--:B------:R-:W-:Y:S02]  /*0f60*/  LEA.HI.X.SX32 R21, R7, R12.reuse, 0x1, P0 ;  /* 0x0000000c07157211 */ /* 0x080fe400000f0eff */
[-C--:B------:R-:W-:Y:S02]  /*0f70*/  LEA.HI.X.SX32 R19, R8, R12.reuse, 0x1, P1 ;  /* 0x0000000c08137211 */ /* 0x080fe400008f0eff */
[-C--:B------:R-:W-:Y:S02]  /*0f80*/  LEA.HI.X.SX32 R17, R9, R12.reuse, 0x1, P2 ;  /* 0x0000000c09117211 */ /* 0x080fe400010f0eff */
[----:B------:R-:W-:Y:S02]  /*0f90*/  LEA.HI.X.SX32 R15, R10, R12, 0x1, P3 ;  /* 0x0000000c0a0f7211 */ /* 0x000fe400018f0eff */
[----:B------:R-:W-:-:S02]  /*0fa0*/  MOV R118, 0xff800000 ;  /* 0xff80000000767802 */ /* 0x000fc40000000f00 */
[----:B------:R-:W-:Y:S02]  /*0fb0*/  MOV R8, RZ ;  /* 0x000000ff00087202 */ /* 0x000fe40000000f00 */
[----:B------:R-:W-:Y:S02]  /*0fc0*/  MOV R12, 0xff800000 ;  /* 0xff800000000c7802 */ /* 0x000fe40000000f00 */
[----:B------:R-:W-:Y:S02]  /*0fd0*/  MOV R7, 0xff800000 ;  /* 0xff80000000077802 */ /* 0x000fe40000000f00 */
[C---:B------:R-:W-:Y:S02]  /*0fe0*/  LOP3.LUT R11, R6.reuse, 0x20, RZ, 0x3c, !PT ;  /* 0x00000020060b7812 */ /* 0x040fe400078e3cff */
[C---:B------:R-:W-:Y:S02]  /*0ff0*/  LOP3.LUT R10, R6.reuse, 0x40, RZ, 0x3c, !PT ;  /* 0x00000040060a7812 */ /* 0x040fe400078e3cff */
[----:B------:R-:W-:-:S07]  /*1000*/  LOP3.LUT R9, R6, 0x60, RZ, 0x3c, !PT ;  /* 0x0000006006097812 */ /* 0x000fce00078e3cff */
.L_x_1:
[----:B------:R-:W-:-:S04]  /*1010*/  IMAD.WIDE R24, R8, 0x2, R170 ;  /* 0x0000000208187825 */ /* 0x000fc800078e02aa */
[C---:B------:R-:W-:Y:S02]  /*1020*/  IMAD.WIDE R26, R8.reuse, 0x2, R168 ;  /* 0x00000002081a7825 */ /* 0x040fe400078e02a8 */
[----:B------:R-:W2:Y:S02]  /*1030*/  LDG.E.U16 R25, desc[UR16][R24.64] ;  /* 0x0000001018197981 */ /* 0x000ea4000c1e1500 */
[C---:B------:R-:W-:Y:S02]  /*1040*/  IMAD.WIDE R28, R8.reuse, 0x2, R166 ;  /* 0x00000002081c7825 */ /* 0x040fe400078e02a6 */
[----:B------:R-:W3:Y:S02]  /*1050*/  LDG.E.U16 R121, desc[UR16][R26.64] ;  /* 0x000000101a797981 */ /* 0x000ee4000c1e1500 */
[C---:B------:R-:W-:Y:S02]  /*1060*/  IMAD.WIDE R30, R8.reuse, 0x2, R164 ;  /* 0x00000002081e7825 */ /* 0x040fe400078e02a4 */
[----:B------:R-:W4:Y:S02]  /*1070*/  LDG.E.U16 R127, desc[UR16][R28.64] ;  /* 0x000000101c7f7981 */ /* 0x000f24000c1e1500 */
[----:B------:R-:W-:-:S02]  /*1080*/  IMAD.WIDE R32, R8, 0x2, R116 ;  /* 0x0000000208207825 */ /* 0x000fc400078e0274 */
[----:B------:R-:W5:Y:S02]  /*1090*/  LDG.E.U16 R129, desc[UR16][R30.64] ;  /* 0x000000101e817981 */ /* 0x000f64000c1e1500 */
[C---:B------:R-:W-:Y:S02]  /*10a0*/  IMAD.WIDE R34, R8.reuse, 0x2, R114 ;  /* 0x0000000208227825 */ /* 0x040fe400078e0272 */
[----:B------:R-:W5:Y:S02]  /*10b0*/  LDG.E.U16 R131, desc[UR16][R32.64] ;  /* 0x0000001020837981 */ /* 0x000f64000c1e1500 */
[C---:B------:R-:W-:Y:S02]  /*10c0*/  IMAD.WIDE R36, R8.reuse, 0x2, R112 ;  /* 0x0000000208247825 */ /* 0x040fe400078e0270 */
[----:B------:R-:W5:Y:S02]  /*10d0*/  LDG.E.U16 R133, desc[UR16][R34.64] ;  /* 0x0000001022857981 */ /* 0x000f64000c1e1500 */
[----:B------:R-:W-:-:S02]  /*10e0*/  IMAD.WIDE R38, R8, 0x2, R110 ;  /* 0x0000000208267825 */ /* 0x000fc400078e026e */
[----:B------:R-:W5:Y:S04]  /*10f0*/  LDG.E.U16 R135, desc[UR16][R36.64] ;  /* 0x0000001024877981 */ /* 0x000f68000c1e1500 */
[----:B------:R-:W5:Y:S01]  /*1100*/  LDG.E.U16 R137, desc[UR16][R38.64] ;  /* 0x0000001026897981 */ /* 0x000f62000c1e1500 */
[----:B------:R-:W-:Y:S06]  /*1110*/  BAR.SYNC.DEFER_BLOCKING 0x0 ;  /* 0x0000000000007b1d */ /* 0x000fec0000010000 */
[----:B------:R-:W-:Y:S01]  /*1120*/  UMOV UR20, UR6 ;  /* 0x0000000600147c82 */ /* 0x000fe20008000000 */
[----:B------:R-:W-:Y:S01]  /*1130*/  UMOV UR21, 0x40000040 ;  /* 0x4000004000157882 */ /* 0x000fe20000000000 */
[----:B------:R-:W-:Y:S01]  /*1140*/  UMOV UR10, UR22 ;  /* 0x00000016000a7c82 */ /* 0x000fe20008000000 */
[----:B------:R-:W-:Y:S01]  /*1150*/  UMOV UR11, UR23 ;  /* 0x00000017000b7c82 */ /* 0x000fe20008000000 */
[----:B--2---:R0:W-:Y:S04]  /*1160*/  STS.U16 [R6+UR12+0x1000], R25 ;  /* 0x0010001906007988 */ /* 0x0041e8000800040c */
[----:B---3--:R1:W-:Y:S04]  /*1170*/  STS.U16 [R6+UR12+0x1100], R121 ;  /* 0x0011007906007988 */ /* 0x0083e8000800040c */
[----:B----4-:R2:W-:Y:S04]  /*1180*/  STS.U16 [R6+UR12+0x1200], R127 ;  /* 0x0012007f06007988 */ /* 0x0105e8000800040c */
[----:B-----5:R-:W-:Y:S04]  /*1190*/  STS.U16 [R6+UR12+0x1300], R129 ;  /* 0x0013008106007988 */ /* 0x020fe8000800040c */
[----:B------:R-:W-:Y:S04]  /*11a0*/  STS.U16 [R6+UR12+0x1400], R131 ;  /* 0x0014008306007988 */ /* 0x000fe8000800040c */
[----:B------:R-:W-:Y:S04]  /*11b0*/  STS.U16 [R6+UR12+0x1500], R133 ;  /* 0x0015008506007988 */ /* 0x000fe8000800040c */
[----:B------:R-:W-:Y:S04]  /*11c0*/  STS.U16 [R6+UR12+0x1600], R135 ;  /* 0x0016008706007988 */ /* 0x000fe8000800040c */
[----:B------:R-:W-:Y:S01]  /*11d0*/  STS.U16 [R6+UR12+0x1700], R137 ;  /* 0x0017008906007988 */ /* 0x000fe2000800040c */
[----:B------:R3:W-:Y:S06]  /*11e0*/  MEMBAR.ALL.CTA ;  /* 0x0000000000007992 */ /* 0x0007ec0000008000 */
[----:B---3--:R-:W3:Y:S02]  /*11f0*/  FENCE.VIEW.ASYNC.S ;  /* 0x00000000000073c6 */ /* 0x008ee40000000000 */
[----:B---3--:R-:W-:Y:S06]  /*1200*/  BAR.SYNC.DEFER_BLOCKING 0x0 ;  /* 0x0000000000007b1d */ /* 0x008fec0000010000 */
[----:B0-----:R-:W-:-:S06]  /*1210*/  WARPGROUP.ARRIVE ;  /* 0x00000000000079c5 */ /* 0x001fcc0000000000 */
[----:B------:R-:W-:Y:S04]  /*1220*/  HGMMA.64x64x16.F32 R56, gdesc[UR20].tnspA, RZ, !UPT ;  /* 0x20e00000143879f0 */ /* 0x000fe8000c7008ff */
[----:B------:R-:W-:Y:S03]  /*1230*/  HGMMA.64x64x16.F32 R24, gdesc[UR8].tnspA, RZ, !UPT, gsb0 ;  /* 0x20e00000081879f0 */ /* 0x000fe6000c0008ff */
[----:B------:R-:W-:Y:S02]  /*1240*/  WARPGROUP.DEPBAR.LE gsb0, 0x0 ;  /* 0x00008000000079c5 */ /* 0x000fe40000010000 */
[----:B-1----:R-:W-:Y:S01]  /*1250*/  FMUL R121, R56, UR13 ;  /* 0x0000000d38797c20 */ /* 0x002fe20008400000 */
[----:B------:R-:W-:Y:S01]  /*1260*/  FMUL R128, R57, UR13 ;  /* 0x0000000d39807c20 */ /* 0x000fe20008400000 */
[----:B--2---:R-:W-:-:S04]  /*1270*/  FMUL R127, R60, UR13 ;  /* 0x0000000d3c7f7c20 */ /* 0x004fc80008400000 */
[----:B------:R-:W-:Y:S01]  /*1280*/  FMNMX R128, R121, R128, !PT ;  /* 0x0000008079807209 */ /* 0x000fe20007800000 */
[----:B------:R-:W-:-:S03]  /*1290*/  FMUL R121, R61, UR13 ;  /* 0x0000000d3d797c20 */ /* 0x000fc60008400000 */
        /* <DEDUP_REMOVED lines=24> */
[----:B------:R-:W-:-:S04]  /*1420*/  FMNMX R128, R127, R128, !PT ;  /* 0x000000807f807209 */ /* 0x000fc80007800000 */
[----:B------:R-:W-:-:S05]  /*1430*/  FMNMX R130, R121, R128, !PT ;  /* 0x0000008079827209 */ /* 0x000fca0007800000 */
[----:B------:R-:W0:Y:S02]  /*1440*/  SHFL.BFLY PT, R121, R130, 0x2, 0x1f ;  /* 0x0c401f0082797f89 */ /* 0x000e2400000e0000 */
[----:B0-----:R-:W-:-:S05]  /*1450*/  FMNMX R131, R130, R121, !PT ;  /* 0x0000007982837209 */ /* 0x001fca0007800000 */
[----:B------:R-:W0:Y:S01]  /*1460*/  SHFL.BFLY PT, R128, R131, 0x1, 0x1f ;  /* 0x0c201f0083807f89 */ /* 0x000e2200000e0000 */
[----:B------:R-:W-:Y:S01]  /*1470*/  FMUL R127, R58, UR13 ;  /* 0x0000000d3a7f7c20 */ /* 0x000fe20008400000 */
[----:B------:R-:W-:Y:S01]  /*1480*/  FMUL R129, R62, UR13 ;  /* 0x0000000d3e817c20 */ /* 0x000fe20008400000 */
[----:B0-----:R-:W-:Y:S01]  /*1490*/  FMNMX R121, R131, R128, !PT ;  /* 0x0000008083797209 */ /* 0x001fe20007800000 */
[----:B------:R-:W-:-:S03]  /*14a0*/  FMUL R128, R59, UR13 ;  /* 0x0000000d3b807c20 */ /* 0x000fc60008400000 */
[----:B------:R-:W-:Y:S02]  /*14b0*/  FMNMX R121, R121, R118, !PT ;  /* 0x0000007679797209 */ /* 0x000fe40007800000 */
[----:B------:R-:W-:-:S03]  /*14c0*/  FMNMX R128, R127, R128, !PT ;  /* 0x000000807f807209 */ /* 0x000fc60007800000 */
[--C-:B------:R-:W-:Y:S01]  /*14d0*/  FFMA R132, R56, UR13, -R121.reuse ;  /* 0x0000000d38847c23 */ /* 0x100fe20008000879 */
[----:B------:R-:W-:Y:S01]  /*14e0*/  FMUL R56, R63, UR13 ;  /* 0x0000000d3f387c20 */ /* 0x000fe20008400000 */
[----:B------:R-:W-:Y:S01]  /*14f0*/  FMNMX R129, R129, R128, !PT ;  /* 0x0000008081817209 */ /* 0x000fe20007800000 */
[----:B------:R-:W-:Y:S01]  /*1500*/  FMUL R128, R66, UR13 ;  /* 0x0000000d42807c20 */ /* 0x000fe20008400000 */
[--C-:B------:R-:W-:Y:S02]  /*1510*/  FFMA R57, R57, UR13, -R121.reuse ;  /* 0x0000000d39397c23 */ /* 0x100fe40008000879 */
[----:B------:R-:W-:Y:S01]  /*1520*/  FMNMX R129, R56, R129, !PT ;  /* 0x0000008138817209 */ /* 0x000fe20007800000 */
[----:B------:R-:W-:Y:S01]  /*1530*/  FMUL R56, R67, UR13 ;  /* 0x0000000d43387c20 */ /* 0x000fe20008400000 */
[----:B------:R-:W-:Y:S02]  /*1540*/  FMUL R127, R132, 1.4426950216293334961 ;  /* 0x3fb8aa3b847f7820 */ /* 0x000fe40000400000 */
[----:B------:R-:W-:Y:S01]  /*1550*/  FMNMX R129, R128, R129, !PT ;  /* 0x0000008180817209 */ /* 0x000fe20007800000 */
[----:B------:R-:W-:Y:S01]  /*1560*/  FMUL R132, R57, 1.4426950216293334961 ;  /* 0x3fb8aa3b39847820 */ /* 0x000fe20000400000 */
[----:B------:R-:W-:Y:S01]  /*1570*/  FMUL R57, R70, UR13 ;  /* 0x0000000d46397c20 */ /* 0x000fe20008400000 */
[----:B------:R-:W-:Y:S01]  /*1580*/  FFMA R130, R60, UR13, -R121 ;  /* 0x0000000d3c827c23 */ /* 0x000fe20008000879 */
[----:B------:R-:W-:Y:S01]  /*1590*/  FMNMX R60, R56, R129, !PT ;  /* 0x00000081383c7209 */ /* 0x000fe20007800000 */
[----:B------:R-:W-:-:S03]  /*15a0*/  FMUL R56, R71, UR13 ;  /* 0x0000000d47387c20 */ /* 0x000fc60008400000 */
[----:B------:R-:W-:Y:S01]  /*15b0*/  FMNMX R131, R57, R60, !PT ;  /* 0x0000003c39837209 */ /* 0x000fe20007800000 */
[----:B------:R-:W-:Y:S01]  /*15c0*/  FMUL R57, R74, UR13 ;  /* 0x0000000d4a397c20 */ /* 0x000fe20008400000 */
[----:B------:R-:W-:Y:S02]  /*15d0*/  FFMA R61, R61, UR13, -R121 ;  /* 0x0000000d3d3d7c23 */ /* 0x000fe40008000879 */
[----:B------:R-:W-:Y:S01]  /*15e0*/  FMNMX R60, R56, R131, !PT ;  /* 0x00000083383c7209 */ /* 0x000fe20007800000 */
[----:B------:R-:W-:Y:S01]  /*15f0*/  FMUL R129, R130, 1.4426950216293334961 ;  /* 0x3fb8aa3b82817820 */ /* 0x000fe20000400000 */
[----:B------:R-:W-:Y:S01]  /*1600*/  FMUL R56, R75, UR13 ;  /* 0x0000000d4b387c20 */ /* 0x000fe20008400000 */
[----:B------:R-:W-:Y:S01]  /*1610*/  FMUL R130, R61, 1.4426950216293334961 ;  /* 0x3fb8aa3b3d827820 */ /* 0x000fe20000400000 */
[----:B------:R-:W-:Y:S01]  /*1620*/  FMNMX R61, R57, R60, !PT ;  /* 0x0000003c393d7209 */ /* 0x000fe20007800000 */
[----:B------:R-:W-:-:S03]  /*1630*/  FMUL R57, R78, UR13 ;  /* 0x0000000d4e397c20 */ /* 0x000fc60008400000 */
[----:B------:R-:W-:Y:S01]  /*1640*/  FMNMX R56, R56, R61, !PT ;  /* 0x0000003d38387209 */ /* 0x000fe20007800000 */
[--C-:B------:R-:W-:Y:S01]  /*1650*/  FFMA R64, R64, UR13, -R121.reuse ;  /* 0x0000000d40407c23 */ /* 0x100fe20008000879 */
[----:B------:R-:W-:Y:S02]  /*1660*/  FMUL R60, R79, UR13 ;  /* 0x0000000d4f3c7c20 */ /* 0x000fe40008400000 */
[----:B------:R-:W-:Y:S01]  /*1670*/  FMNMX R61, R57, R56, !PT ;  /* 0x00000038393d7209 */ /* 0x000fe20007800000 */
[----:B------:R-:W-:Y:S01]  /*1680*/  FMUL R131, R64, 1.4426950216293334961 ;  /* 0x3fb8aa3b40837820 */ /* 0x000fe20000400000 */
[----:B------:R-:W-:Y:S01]  /*1690*/  FMUL R57, R82, UR13 ;  /* 0x0000000d52397c20 */ /* 0x000fe20008400000 */
[----:B------:R-:W-:Y:S01]  /*16a0*/  FFMA R65, R65, UR13, -R121 ;  /* 0x0000000d41417c23 */ /* 0x000fe20008000879 */
[----:B------:R-:W-:Y:S01]  /*16b0*/  FMNMX R64, R60, R61, !PT ;  /* 0x0000003d3c407209 */ /* 0x000fe20007800000 */
[----:B------:R0:W-:Y:S01]  /*16c0*/  MUFU.EX2 R128, R132 ;  /* 0x0000008400807308 */ /* 0x0001e20000000800 */
[----:B------:R-:W-:Y:S01]  /*16d0*/  FMUL R60, R83, UR13 ;  /* 0x0000000d533c7c20 */ /* 0x000fe20008400000 */
[----:B------:R-:W-:Y:S01]  /*16e0*/  FMUL R61, R86, UR13 ;  /* 0x0000000d563d7c20 */ /* 0x000fe20008400000 */
[----:B0-----:R-:W-:Y:S01]  /*16f0*/  FMUL R132, R65, 1.4426950216293334961 ;  /* 0x3fb8aa3b41847820 */ /* 0x001fe20000400000 */
[----:B------:R-:W-:Y:S01]  /*1700*/  FMNMX R65, R57, R64, !PT ;  /* 0x0000004039417209 */ /* 0x000fe20007800000 */
[----:B------:R-:W-:-:S03]  /*1710*/  FMUL R64, R87, UR13 ;  /* 0x0000000d57407c20 */ /* 0x000fc60008400000 */
[----:B------:R-:W-:Y:S01]  /*1720*/  FMNMX R60, R60, R65, !PT ;  /* 0x000000413c3c7209 */ /* 0x000fe20007800000 */
[----:B------:R-:W-:-:S03]  /*1730*/  FFMA R69, R69, UR13, -R121 ;  /* 0x0000000d45457c23 */ /* 0x000fc60008000879 */
[----:B------:R-:W-:-:S04]  /*1740*/  FMNMX R61, R61, R60, !PT ;  /* 0x0000003c3d3d7209 */ /* 0x000fc80007800000 */
[----:B------:R-:W-:Y:S01]  /*1750*/  FMNMX R144, R64, R61, !PT ;  /* 0x0000003d40907209 */ /* 0x000fe20007800000 */
[----:B------:R-:W-:-:S04]  /*1760*/  FMUL R61, R69, 1.4426950216293334961 ;  /* 0x3fb8aa3b453d7820 */ /* 0x000fc80000400000 */
[----:B------:R-:W0:Y:S01]  /*1770*/  SHFL.BFLY PT, R69, R144, 0x2, 0x1f ;  /* 0x0c401f0090457f89 */ /* 0x000e2200000e0000 */
[--C-:B------:R-:W-:Y:S01]  /*1780*/  FFMA R68, R68, UR13, -R121.reuse ;  /* 0x0000000d44447c23 */ /* 0x100fe20008000879 */
[--C-:B------:R-:W-:Y:S01]  /*1790*/  FFMA R76, R76, UR13, -R121.reuse ;  /* 0x0000000d4c4c7c23 */ /* 0x100fe20008000879 */
[--C-:B------:R-:W-:Y:S02]  /*17a0*/  FFMA R77, R77, UR13, -R121.reuse ;  /* 0x0000000d4d4d7c23 */ /* 0x100fe40008000879 */
[----:B------:R-:W-:Y:S01]  /*17b0*/  FMUL R68, R68, 1.4426950216293334961 ;  /* 0x3fb8aa3b44447820 */ /* 0x000fe20000400000 */
[--C-:B------:R-:W-:Y:S01]  /*17c0*/  FFMA R72, R72, UR13, -R121.reuse ;  /* 0x0000000d48487c23 */ /* 0x100fe20008000879 */
[----:B------:R-:W-:Y:S01]  /*17d0*/  FFMA R73, R73, UR13, -R121 ;  /* 0x0000000d49497c23 */ /* 0x000fe20008000879 */
[C---:B------:R-:W-:Y:S01]  /*17e0*/  IMAD.WIDE R136, R123.reuse, 0x2, R106 ;  /* 0x000000027b887825 */ /* 0x040fe200078e026a */
[----:B------:R1:W-:Y:S03]  /*17f0*/  MUFU.EX2 R60, R68 ;  /* 0x00000044003c7308 */ /* 0x0003e60000000800 */
[----:B------:R-:W-:Y:S01]  /*1800*/  FMUL R64, R72, 1.4426950216293334961 ;  /* 0x3fb8aa3b48407820 */ /* 0x000fe20000400000 */
[----:B------:R-:W-:-:S04]  /*1810*/  IMAD.WIDE R140, R123, 0x2, R20 ;  /* 0x000000027b8c7825 */ /* 0x000fc800078e0214 */
[----:B------:R-:W-:Y:S01]  /*1820*/  FMUL R65, R73, 1.4426950216293334961 ;  /* 0x3fb8aa3b49417820 */ /* 0x000fe20000400000 */
[C---:B------:R-:W-:Y:S01]  /*1830*/  IMAD.WIDE R138, R123.reuse, 0x2, R108 ;  /* 0x000000027b8a7825 */ /* 0x040fe200078e026c */
[----:B------:R2:W-:Y:S03]  /*1840*/  MUFU.EX2 R57, R132 ;  /* 0x0000008400397308 */ /* 0x0005e60000000800 */
[----:B-1----:R-:W-:Y:S01]  /*1850*/  FMUL R68, R76, 1.4426950216293334961 ;  /* 0x3fb8aa3b4c447820 */ /* 0x002fe20000400000 */
[----:B------:R-:W3:Y:S01]  /*1860*/  LDG.E.U16 R141, desc[UR16][R140.64] ;  /* 0x000000108c8d7981 */ /* 0x000ee2000c1e1500 */
[----:B------:R-:W-:-:S03]  /*1870*/  IMAD.WIDE R72, R123, 0x2, R104 ;  /* 0x000000027b487825 */ /* 0x000fc600078e0268 */
[----:B------:R-:W4:Y:S01]  /*1880*/  LDG.E.U16 R133, desc[UR16][R138.64] ;  /* 0x000000108a857981 */ /* 0x000f22000c1e1500 */
[----:B0-----:R-:W-:Y:S01]  /*1890*/  FMNMX R144, R144, R69, !PT ;  /* 0x0000004590907209 */ /* 0x001fe20007800000 */
[----:B------:R-:W-:Y:S01]  /*18a0*/  FMUL R69, R77, 1.4426950216293334961 ;  /* 0x3fb8aa3b4d457820 */ /* 0x000fe20000400000 */
[C---:B------:R-:W-:Y:S01]  /*18b0*/  IMAD.WIDE R76, R123.reuse, 0x2, R18 ;  /* 0x000000027b4c7825 */ /* 0x040fe200078e0212 */
[----:B--2---:R0:W2:Y:S03]  /*18c0*/  LDG.E.U16 R132, desc[UR16][R136.64] ;  /* 0x0000001088847981 */ /* 0x0040a6000c1e1500 */
[----:B------:R-:W-:-:S04]  /*18d0*/  IMAD.WIDE R134, R123, 0x2, R22 ;  /* 0x000000027b867825 */ /* 0x000fc800078e0216 */
[C---:B------:R-:W-:Y:S01]  /*18e0*/  IMAD.WIDE R142, R123.reuse, 0x2, R16 ;  /* 0x000000027b8e7825 */ /* 0x040fe200078e0210 */
[----:B------:R1:W-:Y:S01]  /*18f0*/  MUFU.EX2 R56, R131 ;  /* 0x0000008300387308 */ /* 0x0003e20000000800 */
[----:B------:R-:W5:Y:S02]  /*1900*/  LDG.E.U16 R138, desc[UR16][R76.64] ;  /* 0x000000104c8a7981 */ /* 0x000f64000c1e1500 */
[----:B0-----:R-:W-:Y:S02]  /*1910*/  IMAD.WIDE R136, R123, 0x2, R14 ;  /* 0x000000027b887825 */ /* 0x001fe400078e020e */
[----:B------:R-:W5:Y:S04]  /*1920*/  LDG.E.U16 R139, desc[UR16][R142.64] ;  /* 0x000000108e8b7981 */ /* 0x000f68000c1e1500 */
[----:B-1----:R0:W5:Y:S04]  /*1930*/  LDG.E.U16 R131, desc[UR16][R72.64] ;  /* 0x0000001048837981 */ /* 0x002168000c1e1500 */
[----:B------:R1:W5:Y:S04]  /*1940*/  LDG.E.U16 R134, desc[UR16][R134.64] ;  /* 0x0000001086867981 */ /* 0x000368000c1e1500 */
[----:B------:R1:W5:Y:S04]  /*1950*/  LDG.E.U16 R140, desc[UR16][R136.64] ;  /* 0x00000010888c7981 */ /* 0x000368000c1e1500 */
[----:B------:R-:W1:Y:S01]  /*1960*/  SHFL.BFLY PT, R145, R144, 0x1, 0x1f ;  /* 0x0c201f0090917f89 */ /* 0x000e6200000e0000 */
[--C-:B------:R-:W-:Y:S01]  /*1970*/  FFMA R80, R80, UR13, -R121.reuse ;  /* 0x0000000d50507c23 */ /* 0x100fe20008000879 */
[--C-:B------:R-:W-:Y:S01]  /*1980*/  FFMA R81, R81, UR13, -R121.reuse ;  /* 0x0000000d51517c23 */ /* 0x100fe20008000879 */
[--C-:B------:R-:W-:Y:S01]  /*1990*/  FFMA R84, R84, UR13, -R121.reuse ;  /* 0x0000000d54547c23 */ /* 0x100fe20008000879 */
[----:B------:R-:W-:Y:S01]  /*19a0*/  FFMA R85, R85, UR13, -R121 ;  /* 0x0000000d55557c23 */ /* 0x000fe20008000879 */
[----:B------:R-:W-:Y:S01]  /*19b0*/  FMUL R146, R80, 1.4426950216293334961 ;  /* 0x3fb8aa3b50927820 */ /* 0x000fe20000400000 */
[----:B0-----:R-:W-:Y:S01]  /*19c0*/  FMUL R73, R81, 1.4426950216293334961 ;  /* 0x3fb8aa3b51497820 */ /* 0x001fe20000400000 */
[----:B------:R-:W-:Y:S01]  /*19d0*/  FMUL R80, R24, UR13 ;  /* 0x0000000d18507c20 */ /* 0x000fe20008400000 */
[----:B------:R-:W-:Y:S01]  /*19e0*/  FMUL R81, R25, UR13 ;  /* 0x0000000d19517c20 */ /* 0x000fe20008400000 */
[----:B------:R0:W-:Y:S01]  /*19f0*/  MUFU.EX2 R72, R146 ;  /* 0x0000009200487308 */ /* 0x0001e20000000800 */
[----:B------:R-:W-:Y:S01]  /*1a00*/  FADD R118, -R121, R118 ;  /* 0x0000007679767221 */ /* 0x000fe20000000100 */
[----:B------:R-:W-:Y:S02]  /*1a10*/  BAR.SYNC.DEFER_BLOCKING 0x0 ;  /* 0x0000000000007b1d */ /* 0x000fe40000010000 */
[----:B------:R-:W-:Y:S01]  /*1a20*/  FMNMX R81, R80, R81, !PT ;  /* 0x0000005150517209 */ /* 0x000fe20007800000 */
[----:B0-----:R-:W-:Y:S01]  /*1a30*/  FMUL R146, R84, 1.4426950216293334961 ;  /* 0x3fb8aa3b54927820 */ /* 0x001fe20000400000 */
[----:B------:R-:W-:Y:S01]  /*1a40*/  FMUL R84, R28, UR13 ;  /* 0x0000000d1c547c20 */ /* 0x000fe20008400000 */
[----:B------:R-:W-:Y:S01]  /*1a50*/  FMUL R80, R29, UR13 ;  /* 0x0000000d1d507c20 */ /* 0x000fe20008400000 */
[----:B------:R-:W-:-:S03]  /*1a60*/  FMUL R77, R85, 1.4426950216293334961 ;  /* 0x3fb8aa3b554d7820 */ /* 0x000fc60000400000 */
[----:B------:R-:W-:Y:S01]  /*1a70*/  FMNMX R81, R84, R81, !PT ;  /* 0x0000005154517209 */ /* 0x000fe20007800000 */
[----:B------:R-:W-:Y:S01]  /*1a80*/  FMUL R84, R32, UR13 ;  /* 0x0000000d20547c20 */ /* 0x000fe20008400000 */
[----:B-1----:R-:W-:Y:S02]  /*1a90*/  FMNMX R145, R144, R145, !PT ;  /* 0x0000009190917209 */ /* 0x002fe40007800000 */
[----:B------:R-:W-:Y:S01]  /*1aa0*/  FMNMX R85, R80, R81, !PT ;  /* 0x0000005150557209 */ /* 0x000fe20007800000 */
[----:B------:R-:W-:Y:S01]  /*1ab0*/  FMUL R80, R33, UR13 ;  /* 0x0000000d21507c20 */ /* 0x000fe20008400000 */
[----:B------:R-:W-:Y:S02]  /*1ac0*/  FMNMX R81, R145, R12, !PT ;  /* 0x0000000c91517209 */ /* 0x000fe40007800000 */
[----:B------:R-:W-:Y:S01]  /*1ad0*/  FMNMX R135, R84, R85, !PT ;  /* 0x0000005554877209 */ /* 0x000fe20007800000 */
[----:B------:R-:W-:Y:S01]  /*1ae0*/  FMUL R84, R36, UR13 ;  /* 0x0000000d24547c20 */ /* 0x000fe20008400000 */
[----:B------:R-:W-:-:S02]  /*1af0*/  FMUL R136, R118, 1.4426950216293334961 ;  /* 0x3fb8aa3b76887820 */ /* 0x000fc40000400000 */
[----:B------:R-:W-:Y:S01]  /*1b00*/  FMNMX R135, R80, R135, !PT ;  /* 0x0000008750877209 */ /* 0x000fe20007800000 */
[--C-:B------:R-:W-:Y:S01]  /*1b10*/  FFMA R118, R58, UR13, -R81.reuse ;  /* 0x0000000d3a767c23 */ /* 0x100fe20008000851 */
[----:B------:R-:W-:Y:S02]  /*1b20*/  FMUL R58, R37, UR13 ;  /* 0x0000000d253a7c20 */ /* 0x000fe40008400000 */
[----:B------:R-:W-:Y:S01]  /*1b30*/  FMNMX R135, R84, R135, !PT ;  /* 0x0000008754877209 */ /* 0x000fe20007800000 */
[----:B------:R-:W-:Y:S01]  /*1b40*/  FMUL R80, R40, UR13 ;  /* 0x0000000d28507c20 */ /* 0x000fe20008400000 */
[----:B------:R-:W-:Y:S02]  /*1b50*/  FFMA R59, R59, UR13, -R81 ;  /* 0x0000000d3b3b7c23 */ /* 0x000fe40008000851 */
[----:B------:R-:W-:Y:S01]  /*1b60*/  FMNMX R135, R58, R135, !PT ;  /* 0x000000873a877209 */ /* 0x000fe20007800000 */
[----:B------:R-:W-:Y:S01]  /*1b70*/  FMUL R58, R41, UR13 ;  /* 0x0000000d293a7c20 */ /* 0x000fe20008400000 */
[----:B------:R-:W-:-:S02]  /*1b80*/  FMUL R151, R59, 1.4426950216293334961 ;  /* 0x3fb8aa3b3b977820 */ /* 0x000fc40000400000 */
[----:B------:R-:W-:Y:S01]  /*1b90*/  FMNMX R135, R80, R135, !PT ;  /* 0x0000008750877209 */ /* 0x000fe20007800000 */
[----:B------:R-:W-:Y:S01]  /*1ba0*/  FMUL R59, R44, UR13 ;  /* 0x0000000d2c3b7c20 */ /* 0x000fe20008400000 */
[----:B------:R-:W-:Y:S02]  /*1bb0*/  FFMA R80, R62, UR13, -R81 ;  /* 0x0000000d3e507c23 */ /* 0x000fe40008000851 */
[----:B------:R-:W-:Y:S01]  /*1bc0*/  FMNMX R62, R58, R135, !PT ;  /* 0x000000873a3e7209 */ /* 0x000fe20007800000 */
[----:B------:R-:W-:-:S03]  /*1bd0*/  FMUL R58, R45, UR13 ;  /* 0x0000000d2d3a7c20 */ /* 0x000fc60008400000 */
        /* <DEDUP_REMOVED lines=11> */
[----:B------:R-:W-:Y:S01]  /*1c90*/  FMUL R118, R118, 1.4426950216293334961 ;  /* 0x3fb8aa3b76767820 */ /* 0x000fe20000400000 */
[----:B------:R-:W-:-:S02]  /*1ca0*/  FMUL R62, R53, UR13 ;  /* 0x0000000d353e7c20 */ /* 0x000fc40008400000 */
[----:B------:R-:W-:Y:S01]  /*1cb0*/  FMNMX R63, R59, R66, !PT ;  /* 0x000000423b3f7209 */ /* 0x000fe20007800000 */
[----:B------:R0:W-:Y:S02]  /*1cc0*/  MUFU.EX2 R144, R118 ;  /* 0x0000007600907308 */ /* 0x0001e40000000800 */
[----:B0-----:R-:W-:Y:S01]  /*1cd0*/  FMUL R118, R80, 1.4426950216293334961 ;  /* 0x3fb8aa3b50767820 */ /* 0x001fe20000400000 */
[----:B------:R-:W-:-:S05]  /*1ce0*/  FMNMX R80, R62, R63, !PT ;  /* 0x0000003f3e507209 */ /* 0x000fca0007800000 */
[----:B------:R-:W0:Y:S01]  /*1cf0*/  SHFL.BFLY PT, R135, R80, 0x2, 0x1f ;  /* 0x0c401f0050877f89 */ /* 0x000e2200000e0000 */
[--C-:B------:R-:W-:Y:S01]  /*1d00*/  FFMA R70, R70, UR13, -R81.reuse ;  /* 0x0000000d46467c23 */ /* 0x100fe20008000851 */
[--C-:B------:R-:W-:Y:S01]  /*1d10*/  FFMA R71, R71, UR13, -R81.reuse ;  /* 0x0000000d47477c23 */ /* 0x100fe20008000851 */
[--C-:B------:R-:W-:Y:S01]  /*1d20*/  FFMA R75, R75, UR13, -R81.reuse ;  /* 0x0000000d4b4b7c23 */ /* 0x100fe20008000851 */
[--C-:B------:R-:W-:Y:S01]  /*1d30*/  FFMA R78, R78, UR13, -R81.reuse ;  /* 0x0000000d4e4e7c23 */ /* 0x100fe20008000851 */
[--C-:B------:R-:W-:Y:S01]  /*1d40*/  FFMA R67, R67, UR13, -R81.reuse ;  /* 0x0000000d43437c23 */ /* 0x100fe20008000851 */
[----:B------:R-:W-:Y:S01]  /*1d50*/  FMUL R63, R70, 1.4426950216293334961 ;  /* 0x3fb8aa3b463f7820 */ /* 0x000fe20000400000 */
[----:B------:R-:W-:Y:S01]  /*1d60*/  FMUL R66, R71, 1.4426950216293334961 ;  /* 0x3fb8aa3b47427820 */ /* 0x000fe20000400000 */
[--C-:B------:R-:W-:Y:S01]  /*1d70*/  FFMA R74, R74, UR13, -R81.reuse ;  /* 0x0000000d4a4a7c23 */ /* 0x100fe20008000851 */
[----:B------:R-:W-:Y:S01]  /*1d80*/  FMUL R70, R75, 1.4426950216293334961 ;  /* 0x3fb8aa3b4b467820 */ /* 0x000fe20000400000 */
[----:B------:R-:W-:Y:S01]  /*1d90*/  FMUL R71, R78, 1.4426950216293334961 ;  /* 0x3fb8aa3b4e477820 */ /* 0x000fe20000400000 */
[--C-:B------:R-:W-:Y:S01]  /*1da0*/  FFMA R79, R79, UR13, -R81.reuse ;  /* 0x0000000d4f4f7c23 */ /* 0x100fe20008000851 */
[----:B------:R-:W-:Y:S01]  /*1db0*/  FMUL R75, R26, UR13 ;  /* 0x0000000d1a4b7c20 */ /* 0x000fe20008400000 */
[----:B------:R-:W-:Y:S01]  /*1dc0*/  FMUL R78, R27, UR13 ;  /* 0x0000000d1b4e7c20 */ /* 0x000fe20008400000 */
[----:B------:R-:W-:Y:S01]  /*1dd0*/  FFMA R82, R82, UR13, -R81 ;  /* 0x0000000d52527c23 */ /* 0x000fe20008000851 */
[----:B------:R-:W-:Y:S01]  /*1de0*/  FMUL R62, R67, 1.4426950216293334961 ;  /* 0x3fb8aa3b433e7820 */ /* 0x000fe20000400000 */
[----:B------:R-:W-:Y:S01]  /*1df0*/  FMUL R67, R74, 1.4426950216293334961 ;  /* 0x3fb8aa3b4a437820 */ /* 0x000fe20000400000 */
[----:B------:R1:W-:Y:S01]  /*1e00*/  MUFU.EX2 R59, R118 ;  /* 0x00000076003b7308 */ /* 0x0003e20000000800 */
[----:B------:R-:W-:Y:S01]  /*1e10*/  FMUL R74, R79, 1.4426950216293334961 ;  /* 0x3fb8aa3b4f4a7820 */ /* 0x000fe20000400000 */
[----:B------:R-:W-:Y:S01]  /*1e20*/  FMUL R79, R30, UR13 ;  /* 0x0000000d1e4f7c20 */ /* 0x000fe20008400000 */
[----:B0-----:R-:W-:Y:S01]  /*1e30*/  FMNMX R80, R80, R135, !PT ;  /* 0x0000008750507209 */ /* 0x001fe20007800000 */
[----:B-1----:R-:W-:Y:S01]  /*1e40*/  FMUL R118, R82, 1.4426950216293334961 ;  /* 0x3fb8aa3b52767820 */ /* 0x002fe20000400000 */
[----:B------:R-:W-:-:S03]  /*1e50*/  FMNMX R82, R75, R78, !PT ;  /* 0x0000004e4b527209 */ /* 0x000fc60007800000 */
[----:B------:R0:W-:Y:S01]  /*1e60*/  MUFU.EX2 R58, R84 ;  /* 0x00000054003a7308 */ /* 0x0001e20000000800 */
[----:B------:R-:W1:Y:S01]  /*1e70*/  SHFL.BFLY PT, R135, R80, 0x1, 0x1f ;  /* 0x0c201f0050877f89 */ /* 0x000e6200000e0000 */
[----:B------:R-:W-:Y:S01]  /*1e80*/  FMUL R78, R31, UR13 ;  /* 0x0000000d1f4e7c20 */ /* 0x000fe20008400000 */
[----:B0-----:R-:W-:Y:S01]  /*1e90*/  FFMA R84, R83, UR13, -R81 ;  /* 0x0000000d53547c23 */ /* 0x001fe20008000851 */
[----:B------:R-:W-:-:S04]  /*1ea0*/  FMNMX R83, R79, R82, !PT ;  /* 0x000000524f537209 */ /* 0x000fc80007800000 */
        /* <DEDUP_REMOVED lines=10> */
[----:B------:R-:W-:Y:S01]  /*1f50*/  FMUL R82, R39, UR13 ;  /* 0x0000000d27527c20 */ /* 0x000fe20008400000 */
[----:B------:R0:W-:Y:S01]  /*1f60*/  MUFU.EX2 R75, R118 ;  /* 0x00000076004b7308 */ /* 0x0001e20000000800 */
[----:B------:R-:W-:Y:S01]  /*1f70*/  FMUL R83, R42, UR13 ;  /* 0x0000000d2a537c20 */ /* 0x000fe20008400000 */
[----:B------:R-:W-:Y:S01]  /*1f80*/  FFMA R86, R86, UR13, -R81 ;  /* 0x0000000d56567c23 */ /* 0x000fe20008000851 */
[----:B-1----:R-:W-:Y:S01]  /*1f90*/  FMNMX R80, R80, R135, !PT ;  /* 0x0000008750507209 */ /* 0x002fe20007800000 */
[----:B0-----:R-:W-:Y:S01]  /*1fa0*/  FMUL R118, R84, 1.4426950216293334961 ;  /* 0x3fb8aa3b54767820 */ /* 0x001fe20000400000 */
[----:B------:R-:W-:Y:S01]  /*1fb0*/  FMNMX R84, R82, R87, !PT ;  /* 0x0000005752547209 */ /* 0x000fe20007800000 */
[----:B------:R-:W-:Y:S01]  /*1fc0*/  FMUL R82, R43, UR13 ;  /* 0x0000000d2b527c20 */ /* 0x000fe20008400000 */
[----:B------:R-:W-:Y:S01]  /*1fd0*/  FMUL R86, R86, 1.4426950216293334961 ;  /* 0x3fb8aa3b56567820 */ /* 0x000fe20000400000 */
[----:B------:R-:W-:-:S02]  /*1fe0*/  FMNMX R80, R80, R7, !PT ;  /* 0x0000000750507209 */ /* 0x000fc40007800000 */
[----:B------:R-:W-:Y:S01]  /*1ff0*/  FMNMX R87, R83, R84, !PT ;  /* 0x0000005453577209 */ /* 0x000fe20007800000 */
[----:B------:R-:W-:Y:S01]  /*2000*/  FMUL R84, R46, UR13 ;  /* 0x0000000d2e547c20 */ /* 0x000fe20008400000 */
[----:B------:R0:W-:Y:S02]  /*2010*/  MUFU.EX2 R79, R86 ;  /* 0x00000056004f7308 */ /* 0x0001e40000000800 */
[----:B------:R-:W-:Y:S01]  /*2020*/  FMNMX R87, R82, R87, !PT ;  /* 0x0000005752577209 */ /* 0x000fe20007800000 */
[----:B------:R-:W-:-:S03]  /*2030*/  FMUL R82, R50, UR13 ;  /* 0x0000000d32527c20 */ /* 0x000fc60008400000 */
[----:B------:R-:W-:Y:S01]  /*2040*/  FMNMX R87, R84, R87, !PT ;  /* 0x0000005754577209 */ /* 0x000fe20007800000 */
[--C-:B0-----:R-:W-:Y:S01]  /*2050*/  FFMA R86, R24, UR13, -R80.reuse ;  /* 0x0000000d18567c23 */ /* 0x101fe20008000850 */
[----:B------:R-:W-:Y:S01]  /*2060*/  FMUL R24, R47, UR13 ;  /* 0x0000000d2f187c20 */ /* 0x000fe20008400000 */
[----:B------:R-:W-:-:S04]  /*2070*/  FFMA R25, R25, UR13, -R80 ;  /* 0x0000000d19197c23 */ /* 0x000fc80008000850 */
[----:B------:R-:W-:Y:S01]  /*2080*/  FMNMX R87, R24, R87, !PT ;  /* 0x0000005718577209 */ /* 0x000fe20007800000 */
[----:B------:R-:W-:Y:S01]  /*2090*/  FMUL R24, R51, UR13 ;  /* 0x0000000d33187c20 */ /* 0x000fe20008400000 */
[----:B------:R-:W-:Y:S02]  /*20a0*/  FMUL R163, R25, 1.4426950216293334961 ;  /* 0x3fb8aa3b19a37820 */ /* 0x000fe40000400000 */
[----:B------:R-:W-:Y:S01]  /*20b0*/  FMNMX R87, R82, R87, !PT ;  /* 0x0000005752577209 */ /* 0x000fe20007800000 */
[----:B------:R-:W-:Y:S01]  /*20c0*/  FMUL R25, R54, UR13 ;  /* 0x0000000d36197c20 */ /* 0x000fe20008400000 */
[----:B------:R-:W-:Y:S02]  /*20d0*/  FFMA R82, R28, UR13, -R80 ;  /* 0x0000000d1c527c23 */ /* 0x000fe40008000850 */
[----:B------:R-:W-:Y:S01]  /*20e0*/  FMNMX R28, R24, R87, !PT ;  /* 0x00000057181c7209 */ /* 0x000fe20007800000 */
[----:B------:R-:W-:-:S03]  /*20f0*/  FMUL R24, R55, UR13 ;  /* 0x0000000d37187c20 */ /* 0x000fc60008400000 */
[----:B------:R-:W-:-:S04]  /*2100*/  FMNMX R25, R25, R28, !PT ;  /* 0x0000001c19197209 */ /* 0x000fc80007800000 */
[----:B------:R-:W-:-:S05]  /*2110*/  FMNMX R24, R24, R25, !PT ;  /* 0x0000001918187209 */ /* 0x000fca0007800000 */
[----:B------:R-:W0:Y:S02]  /*2120*/  SHFL.BFLY PT, R25, R24, 0x2, 0x1f ;  /* 0x0c401f0018197f89 */ /* 0x000e2400000e0000 */
[----:B0-----:R-:W-:-:S05]  /*2130*/  FMNMX R25, R24, R25, !PT ;  /* 0x0000001918197209 */ /* 0x001fca0007800000 */
[----:B------:R-:W0:Y:S01]  /*2140*/  SHFL.BFLY PT, R24, R25, 0x1, 0x1f ;  /* 0x0c201f0019187f89 */ /* 0x000e2200000e0000 */
[----:B------:R-:W1:Y:S01]  /*2150*/  MUFU.EX2 R127, R127 ;  /* 0x0000007f007f7308 */ /* 0x000e620000000800 */
[----:B------:R-:W-:-:S07]  /*2160*/  FFMA R29, R29, UR13, -R80 ;  /* 0x0000000d1d1d7c23 */ /* 0x000fce0008000850 */
[----:B------:R-:W1:Y:S01]  /*2170*/  MUFU.EX2 R129, R129 ;  /* 0x0000008100817308 */ /* 0x000e620000000800 */
[----:B0-----:R-:W-:Y:S01]  /*2180*/  FMNMX R149, R25, R24, !PT ;  /* 0x0000001819957209 */ /* 0x001fe20007800000 */
[----:B------:R-:W-:-:S03]  /*2190*/  FADD R24, -R80, R7 ;  /* 0x0000000750187221 */ /* 0x000fc60000000100 */
[----:B------:R-:W-:Y:S01]  /*21a0*/  FMNMX R149, R149, R126, !PT ;  /* 0x0000007e95957209 */ /* 0x000fe20007800000 */
[----:B---3--:R-:W-:Y:S04]  /*21b0*/  STS.U16 [R6+UR12+0x1400], R141 ;  /* 0x0014008d06007988 */ /* 0x008fe8000800040c */
[----:B----4-:R0:W-:Y:S04]  /*21c0*/  STS.U16 [R6+UR12+0x1000], R133 ;  /* 0x0010008506007988 */ /* 0x0101e8000800040c */
[----:B--2---:R-:W-:Y:S01]  /*21d0*/  STS.U16 [R11+UR12+0x1100], R132 ;  /* 0x001100840b007988 */ /* 0x004fe2000800040c */
[----:B------:R-:W-:Y:S01]  /*21e0*/  FMUL R148, R24, 1.4426950216293334961 ;  /* 0x3fb8aa3b18947820 */ /* 0x000fe20000400000 */
[----:B------:R-:W-:-:S02]  /*21f0*/  FFMA R24, R30, UR13, -R149 ;  /* 0x0000000d1e187c23 */ /* 0x000fc40008000895 */
[----:B-----5:R-:W-:Y:S04]  /*2200*/  STS.U16 [R11+UR12+0x1500], R138 ;  /* 0x0015008a0b007988 */ /* 0x020fe8000800040c */
[----:B------:R-:W-:Y:S04]  /*2210*/  STS.U16 [R10+UR12+0x1600], R139 ;  /* 0x0016008b0a007988 */ /* 0x000fe8000800040c */
[----:B------:R2:W-:Y:S04]  /*2220*/  STS.U16 [R10+UR12+0x1200], R131 ;  /* 0x001200830a007988 */ /* 0x0005e8000800040c */
[----:B------:R-:W-:Y:S04]  /*2230*/  STS.U16 [R9+UR12+0x1300], R134 ;  /* 0x0013008609007988 */ /* 0x000fe8000800040c */
[----:B------:R-:W-:Y:S01]  /*2240*/  STS.U16 [R9+UR12+0x1700], R140 ;  /* 0x0017008c09007988 */ /* 0x000fe2000800040c */
[----:B------:R3:W-:Y:S06]  /*2250*/  MEMBAR.ALL.CTA ;  /* 0x0000000000007992 */ /* 0x0007ec0000008000 */
[----:B---3--:R-:W3:Y:S01]  /*2260*/  FENCE.VIEW.ASYNC.S ;  /* 0x00000000000073c6 */ /* 0x008ee20000000000 */
[----:B------:R-:W4:Y:S01]  /*2270*/  MUFU.EX2 R130, R130 ;  /* 0x0000008200827308 */ /* 0x000f220000000800 */
[----:B------:R-:W-:Y:S01]  /*2280*/  FMUL R25, R24, 1.4426950216293334961 ;  /* 0x3fb8aa3b18197820 */ /* 0x000fe20000400000 */
[--C-:B------:R-:W-:Y:S01]  /*2290*/  FFMA R24, R31, UR13, -R149.reuse ;  /* 0x0000000d1f187c23 */ /* 0x100fe20008000895 */
[--C-:B------:R-:W-:Y:S01]  /*22a0*/  FFMA R26, R26, UR13, -R149.reuse ;  /* 0x0000000d1a1a7c23 */ /* 0x100fe20008000895 */
[----:B------:R-:W-:Y:S01]  /*22b0*/  FMUL R29, R29, 1.4426950216293334961 ;  /* 0x3fb8aa3b1d1d7820 */ /* 0x000fe20000400000 */
[----:B------:R-:W-:Y:S01]  /*22c0*/  FFMA R27, R27, UR13, -R149 ;  /* 0x0000000d1b1b7c23 */ /* 0x000fe20008000895 */
[----:B------:R-:W-:Y:S01]  /*22d0*/  FMUL R24, R24, 1.4426950216293334961 ;  /* 0x3fb8aa3b18187820 */ /* 0x000fe20000400000 */
[----:B------:R-:W-:Y:S01]  /*22e0*/  FMUL R26, R26, 1.4426950216293334961 ;  /* 0x3fb8aa3b1a1a7820 */ /* 0x000fe20000400000 */
[----:B------:R-:W-:Y:S01]  /*22f0*/  FMUL R159, R82, 1.4426950216293334961 ;  /* 0x3fb8aa3b529f7820 */ /* 0x000fe20000400000 */
[----:B------:R-:W-:Y:S01]  /*2300*/  FMUL R27, R27, 1.4426950216293334961 ;  /* 0x3fb8aa3b1b1b7820 */ /* 0x000fe20000400000 */
[----:B------:R5:W-:Y:S01]  /*2310*/  MUFU.EX2 R150, R24 ;  /* 0x0000001800967308 */ /* 0x000be20000000800 */
[----:B------:R-:W-:Y:S01]  /*2320*/  FADD R135, -R81, R12 ;  /* 0x0000000c51877221 */ /* 0x000fe20000000100 */
[----:B------:R-:W-:Y:S01]  /*2330*/  FMUL R86, R86, 1.4426950216293334961 ;  /* 0x3fb8aa3b56567820 */ /* 0x000fe20000400000 */
[--C-:B------:R-:W-:Y:S01]  /*2340*/  FFMA R32, R32, UR13, -R80.reuse ;  /* 0x0000000d20207c23 */ /* 0x100fe20008000850 */
[--C-:B------:R-:W-:Y:S01]  /*2350*/  FFMA R33, R33, UR13, -R80.reuse ;  /* 0x0000000d21217c23 */ /* 0x100fe20008000850 */
[--C-:B------:R-:W-:Y:S01]  /*2360*/  FFMA R36, R36, UR13, -R80.reuse ;  /* 0x0000000d24247c23 */ /* 0x100fe20008000850 */
[----:B------:R-:W-:-:S02]  /*2370*/  FFMA R37, R37, UR13, -R80 ;  /* 0x0000000d25257c23 */ /* 0x000fc40008000850 */
[----:B------:R-:W-:Y:S01]  /*2380*/  MUFU.EX2 R82, R29 ;  /* 0x0000001d00527308 */ /* 0x000fe20000000800 */
[----:B-----5:R-:W-:Y:S01]  /*2390*/  FADD R24, -R149, R126 ;  /* 0x0000007e95187221 */ /* 0x020fe20000000100 */
[--C-:B------:R-:W-:Y:S01]  /*23a0*/  FFMA R40, R40, UR13, -R80.reuse ;  /* 0x0000000d28287c23 */ /* 0x100fe20008000850 */
[--C-:B------:R-:W-:Y:S01]  /*23b0*/  FFMA R41, R41, UR13, -R80.reuse ;  /* 0x0000000d29297c23 */ /* 0x100fe20008000850 */
[--C-:B------:R-:W-:Y:S01]  /*23c0*/  FFMA R44, R44, UR13, -R80.reuse ;  /* 0x0000000d2c2c7c23 */ /* 0x100fe20008000850 */
[--C-:B------:R-:W-:Y:S01]  /*23d0*/  FFMA R45, R45, UR13, -R80.reuse ;  /* 0x0000000d2d2d7c23 */ /* 0x100fe20008000850 */
[--C-:B------:R-:W-:Y:S01]  /*23e0*/  FFMA R48, R48, UR13, -R80.reuse ;  /* 0x0000000d30307c23 */ /* 0x100fe20008000850 */
[--C-:B------:R-:W-:Y:S01]  /*23f0*/  FFMA R49, R49, UR13, -R80.reuse ;  /* 0x0000000d31317c23 */ /* 0x100fe20008000850 */
[----:B------:R1:W-:Y:S01]  /*2400*/  MUFU.EX2 R29, R26 ;  /* 0x0000001a001d7308 */ /* 0x0003e20000000800 */
[--C-:B------:R-:W-:Y:S01]  /*2410*/  FFMA R52, R52, UR13, -R80.reuse ;  /* 0x0000000d34347c23 */ /* 0x100fe20008000850 */
[----:B------:R-:W-:Y:S01]  /*2420*/  FFMA R53, R53, UR13, -R80 ;  /* 0x0000000d35357c23 */ /* 0x000fe20008000850 */
[--C-:B------:R-:W-:Y:S01]  /*2430*/  FFMA R34, R34, UR13, -R149.reuse ;  /* 0x0000000d22227c23 */ /* 0x100fe20008000895 */
        /* <DEDUP_REMOVED lines=10> */
[----:B------:R-:W-:Y:S01]  /*24e0*/  FFMA R55, R55, UR13, -R149 ;  /* 0x0000000d37377c23 */ /* 0x000fe20008000895 */
[----:B-1----:R-:W-:Y:S01]  /*24f0*/  FADD R26, R127, R128 ;  /* 0x000000807f1a7221 */ /* 0x002fe20000000000 */
[----:B------:R1:W-:Y:S01]  /*2500*/  MUFU.EX2 R30, R27 ;  /* 0x0000001b001e7308 */ /* 0x0003e20000000800 */
[----:B------:R-:W-:Y:S01]  /*2510*/  FMUL R135, R135, 1.4426950216293334961 ;  /* 0x3fb8aa3b87877820 */ /* 0x000fe20000400000 */
[----:B------:R-:W-:Y:S01]  /*2520*/  FMUL R32, R32, 1.4426950216293334961 ;  /* 0x3fb8aa3b20207820 */ /* 0x000fe20000400000 */
[----:B------:R-:W-:Y:S01]  /*2530*/  FMUL R33, R33, 1.4426950216293334961 ;  /* 0x3fb8aa3b21217820 */ /* 0x000fe20000400000 */
[----:B------:R-:W-:Y:S01]  /*2540*/  FMUL R36, R36, 1.4426950216293334961 ;  /* 0x3fb8aa3b24247820 */ /* 0x000fe20000400000 */
[----:B------:R-:W-:Y:S01]  /*2550*/  FMUL R37, R37, 1.4426950216293334961 ;  /* 0x3fb8aa3b25257820 */ /* 0x000fe20000400000 */
[----:B------:R-:W-:-:S02]  /*2560*/  FMUL R40, R40, 1.4426950216293334961 ;  /* 0x3fb8aa3b28287820 */ /* 0x000fc40000400000 */
[----:B------:R-:W5:Y:S01]  /*2570*/  MUFU.EX2 R151, R151 ;  /* 0x0000009700977308 */ /* 0x000f620000000800 */
[----:B-1----:R-:W-:Y:S01]  /*2580*/  FMUL R27, R24, 1.4426950216293334961 ;  /* 0x3fb8aa3b181b7820 */ /* 0x002fe20000400000 */
[----:B------:R-:W-:Y:S01]  /*2590*/  FMUL R41, R41, 1.4426950216293334961 ;  /* 0x3fb8aa3b29297820 */ /* 0x000fe20000400000 */
[----:B------:R-:W-:Y:S01]  /*25a0*/  FMUL R44, R44, 1.4426950216293334961 ;  /* 0x3fb8aa3b2c2c7820 */ /* 0x000fe20000400000 */
[----:B------:R-:W-:Y:S01]  /*25b0*/  FMUL R45, R45, 1.4426950216293334961 ;  /* 0x3fb8aa3b2d2d7820 */ /* 0x000fe20000400000 */
[----:B------:R-:W-:Y:S01]  /*25c0*/  FMUL R48, R48, 1.4426950216293334961 ;  /* 0x3fb8aa3b30307820 */ /* 0x000fe20000400000 */
[----:B------:R-:W-:Y:S01]  /*25d0*/  FMUL R49, R49, 1.4426950216293334961 ;  /* 0x3fb8aa3b31317820 */ /* 0x000fe20000400000 */
[----:B------:R-:W-:Y:S01]  /*25e0*/  FMUL R52, R52, 1.4426950216293334961 ;  /* 0x3fb8aa3b34347820 */ /* 0x000fe20000400000 */
[----:B------:R-:W-:Y:S01]  /*25f0*/  MUFU.EX2 R160, R86 ;  /* 0x0000005600a07308 */ /* 0x000fe20000000800 */
[----:B------:R-:W-:Y:S01]  /*2600*/  FMUL R53, R53, 1.4426950216293334961 ;  /* 0x3fb8aa3b35357820 */ /* 0x000fe20000400000 */
[----:B------:R-:W-:Y:S01]  /*2610*/  FMUL R34, R34, 1.4426950216293334961 ;  /* 0x3fb8aa3b22227820 */ /* 0x000fe20000400000 */
[----:B------:R-:W-:Y:S01]  /*2620*/  FMUL R35, R35, 1.4426950216293334961 ;  /* 0x3fb8aa3b23237820 */ /* 0x000fe20000400000 */
[----:B------:R-:W-:Y:S01]  /*2630*/  FMUL R38, R38, 1.4426950216293334961 ;  /* 0x3fb8aa3b26267820 */ /* 0x000fe20000400000 */
[----:B------:R-:W-:Y:S01]  /*2640*/  FMUL R39, R39, 1.4426950216293334961 ;  /* 0x3fb8aa3b27277820 */ /* 0x000fe20000400000 */
[----:B------:R-:W-:Y:S01]  /*2650*/  FMUL R42, R42, 1.4426950216293334961 ;  /* 0x3fb8aa3b2a2a7820 */ /* 0x000fe20000400000 */
[----:B------:R-:W-:Y:S01]  /*2660*/  FMUL R43, R43, 1.4426950216293334961 ;  /* 0x3fb8aa3b2b2b7820 */ /* 0x000fe20000400000 */
[----:B------:R-:W1:Y:S01]  /*2670*/  MUFU.EX2 R163, R163 ;  /* 0x000000a300a37308 */ /* 0x000e620000000800 */
[----:B------:R-:W-:Y:S01]  /*2680*/  FMUL R46, R46, 1.4426950216293334961 ;  /* 0x3fb8aa3b2e2e7820 */ /* 0x000fe20000400000 */
[----:B------:R-:W-:Y:S01]  /*2690*/  FMUL R47, R47, 1.4426950216293334961 ;  /* 0x3fb8aa3b2f2f7820 */ /* 0x000fe20000400000 */
[----:B------:R-:W-:Y:S01]  /*26a0*/  FMUL R50, R50, 1.4426950216293334961 ;  /* 0x3fb8aa3b32327820 */ /* 0x000fe20000400000 */
[----:B------:R-:W-:Y:S01]  /*26b0*/  FMUL R51, R51, 1.4426950216293334961 ;  /* 0x3fb8aa3b33337820 */ /* 0x000fe20000400000 */
[----:B------:R-:W-:Y:S01]  /*26c0*/  FMUL R54, R54, 1.4426950216293334961 ;  /* 0x3fb8aa3b36367820 */ /* 0x000fe20000400000 */
[----:B------:R-:W-:-:S02]  /*26d0*/  FMUL R55, R55, 1.4426950216293334961 ;  /* 0x3fb8aa3b37377820 */ /* 0x000fc40000400000 */
[----:B------:R0:W-:Y:S02]  /*26e0*/  MUFU.EX2 R31, R25 ;  /* 0x00000019001f7308 */ /* 0x0001e40000000800 */
[----:B0-----:R-:W-:Y:S01]  /*26f0*/  FADD R25, R129, R26 ;  /* 0x0000001a81197221 */ /* 0x001fe20000000000 */
[----:B----4-:R-:W-:-:S05]  /*2700*/  F2FP.F16.F32.PACK_AB R26, R130, R129 ;  /* 0x00000081821a723e */ /* 0x010fca00000000ff */
[----:B------:R-:W-:Y:S08]  /*2710*/  MUFU.EX2 R145, R145 ;  /* 0x0000009100917308 */ /* 0x000ff00000000800 */
[----:B------:R-:W0:Y:S08]  /*2720*/  MUFU.EX2 R83, R135 ;  /* 0x0000008700537308 */ /* 0x000e300000000800 */
[----:B------:R-:W4:Y:S08]  /*2730*/  MUFU.EX2 R148, R148 ;  /* 0x0000009400947308 */ /* 0x000f300000000800 */
[----:B------:R-:W3:Y:S08]  /*2740*/  MUFU.EX2 R129, R27 ;  /* 0x0000001b00817308 */ /* 0x000ef00000000800 */
[----:B------:R-:W-:Y:S08]  /*2750*/  MUFU.EX2 R76, R146 ;  /* 0x00000092004c7308 */ /* 0x000ff00000000800 */
[----:B------:R-:W-:Y:S08]  /*2760*/  MUFU.EX2 R78, R136 ;  /* 0x00000088004e7308 */ /* 0x000ff00000000800 */
[----:B------:R-:W-:Y:S08]  /*2770*/  MUFU.EX2 R12, R118 ;  /* 0x00000076000c7308 */ /* 0x000ff00000000800 */
[----:B------:R-:W3:Y:S08]  /*2780*/  MUFU.EX2 R159, R159 ;  /* 0x0000009f009f7308 */ /* 0x000ef00000000800 */
[----:B------:R-:W3:Y:S08]  /*2790*/  MUFU.EX2 R61, R61 ;  /* 0x0000003d003d7308 */ /* 0x000ef00000000800 */
[----:B------:R-:W-:Y:S08]  /*27a0*/  MUFU.EX2 R64, R64 ;  /* 0x0000004000407308 */ /* 0x000ff00000000800 */
[----:B------:R-:W3:Y:S08]  /*27b0*/  MUFU.EX2 R65, R65 ;  /* 0x0000004100417308 */ /* 0x000ef00000000800 */
[----:B------:R-:W-:Y:S08]  /*27c0*/  MUFU.EX2 R68, R68 ;  /* 0x0000004400447308 */ /* 0x000ff00000000800 */
[----:B------:R-:W3:Y:S08]  /*27d0*/  MUFU.EX2 R69, R69 ;  /* 0x0000004500457308 */ /* 0x000ef00000000800 */
[----:B------:R-:W3:Y:S08]  /*27e0*/  MUFU.EX2 R73, R73 ;  /* 0x0000004900497308 */ /* 0x000ef00000000800 */
[----:B------:R-:W3:Y:S08]  /*27f0*/  MUFU.EX2 R77, R77 ;  /* 0x0000004d004d7308 */ /* 0x000ef00000000800 */
[----:B------:R-:W3:Y:S08]  /*2800*/  MUFU.EX2 R62, R62 ;  /* 0x0000003e003e7308 */ /* 0x000ef00000000800 */
[----:B------:R-:W-:Y:S08]  /*2810*/  MUFU.EX2 R63, R63 ;  /* 0x0000003f003f7308 */ /* 0x000ff00000000800 */
[----:B------:R-:W3:Y:S08]  /*2820*/  MUFU.EX2 R66, R66 ;  /* 0x0000004200427308 */ /* 0x000ef00000000800 */
[----:B------:R-:W-:Y:S08]  /*2830*/  MUFU.EX2 R67, R67 ;  /* 0x0000004300437308 */ /* 0x000ff00000000800 */
[----:B------:R-:W3:Y:S08]  /*2840*/  MUFU.EX2 R70, R70 ;  /* 0x0000004600467308 */ /* 0x000ef00000000800 */
[----:B------:R-:W-:Y:S08]  /*2850*/  MUFU.EX2 R71, R71 ;  /* 0x0000004700477308 */ /* 0x000ff00000000800 */
[----:B------:R-:W3:Y:S08]  /*2860*/  MUFU.EX2 R74, R74 ;  /* 0x0000004a004a7308 */ /* 0x000ef00000000800 */
[----:B------:R5:W-:Y:S08]  /*2870*/  MUFU.EX2 R84, R32 ;  /* 0x0000002000547308 */ /* 0x000bf00000000800 */
[----:B------:R-:W3:Y:S08]  /*2880*/  MUFU.EX2 R87, R33 ;  /* 0x0000002100577308 */ /* 0x000ef00000000800 */
[----:B------:R-:W-:Y:S08]  /*2890*/  MUFU.EX2 R86, R36 ;  /* 0x0000002400567308 */ /* 0x000ff00000000800 */
        /* <DEDUP_REMOVED lines=11> */
[----:B------:R3:W-:Y:S08]  /*2950*/  MUFU.EX2 R154, R38 ;  /* 0x00000026009a7308 */ /* 0x0007f00000000800 */
[----:B------:R-:W3:Y:S08]  /*2960*/  MUFU.EX2 R155, R39 ;  /* 0x00000027009b7308 */ /* 0x000ef00000000800 */
[----:B------:R3:W-:Y:S08]  /*2970*/  MUFU.EX2 R156, R42 ;  /* 0x0000002a009c7308 */ /* 0x0007f00000000800 */
[----:B------:R3:W3:Y:S08]  /*2980*/  MUFU.EX2 R157, R43 ;  /* 0x0000002b009d7308 */ /* 0x0006f00000000800 */
[----:B------:R3:W-:Y:S08]  /*2990*/  MUFU.EX2 R158, R46 ;  /* 0x0000002e009e7308 */ /* 0x0007f00000000800 */
[----:B------:R-:W3:Y:S08]  /*29a0*/  MUFU.EX2 R161, R47 ;  /* 0x0000002f00a17308 */ /* 0x000ef00000000800 */
[----:B------:R3:W-:Y:S08]  /*29b0*/  MUFU.EX2 R162, R50 ;  /* 0x0000003200a27308 */ /* 0x0007f00000000800 */
[----:B------:R-:W3:Y:S08]  /*29c0*/  MUFU.EX2 R133, R51 ;  /* 0x0000003300857308 */ /* 0x000ef00000000800 */
[----:B------:R3:W-:Y:S08]  /*29d0*/  MUFU.EX2 R126, R54 ;  /* 0x00000036007e7308 */ /* 0x0007f00000000800 */
[----:B--2---:R-:W2:Y:S01]  /*29e0*/  MUFU.EX2 R131, R55 ;  /* 0x0000003700837308 */ /* 0x004ea20000000800 */
[----:B-----5:R-:W-:Y:S01]  /*29f0*/  FADD R32, R144, R151 ;  /* 0x0000009790207221 */ /* 0x020fe20000000000 */
[----:B-1----:R-:W-:Y:S01]  /*2a00*/  FADD R34, R160, R163 ;  /* 0x000000a3a0227221 */ /* 0x002fe20000000000 */
[----:B------:R-:W-:Y:S01]  /*2a10*/  FADD R36, R29, R30 ;  /* 0x0000001e1d247221 */ /* 0x000fe20000000000 */
[----:B------:R-:W-:Y:S01]  /*2a20*/  F2FP.F16.F32.PACK_AB R24, R128, R127 ;  /* 0x0000007f8018723e */ /* 0x000fe200000000ff */
[-C--:B------:R-:W-:Y:S01]  /*2a30*/  FMUL R96, R96, R85.reuse ;  /* 0x0000005560607220 */ /* 0x080fe20000400000 */
[-C--:B------:R-:W-:Y:S01]  /*2a40*/  FMUL R97, R97, R85.reuse ;  /* 0x0000005561617220 */ /* 0x080fe20000400000 */
[----:B------:R-:W-:Y:S01]  /*2a50*/  FMUL R100, R100, R85 ;  /* 0x0000005564647220 */ /* 0x000fe20000400000 */
[-C--:B0-----:R-:W-:Y:S01]  /*2a60*/  FMUL R98, R98, R83.reuse ;  /* 0x0000005362627220 */ /* 0x081fe20000400000 */
[-C--:B------:R-:W-:Y:S01]  /*2a70*/  FMUL R99, R99, R83.reuse ;  /* 0x0000005363637220 */ /* 0x080fe20000400000 */
[----:B------:R-:W-:Y:S01]  /*2a80*/  FMUL R102, R102, R83 ;  /* 0x0000005366667220 */ /* 0x000fe20000400000 */
[----:B------:R-:W-:Y:S01]  /*2a90*/  FADD R139, R145, R32 ;  /* 0x00000020918b7221 */ /* 0x000fe20000000000 */
[----:B------:R-:W-:Y:S01]  /*2aa0*/  F2FP.F16.F32.PACK_AB R27, R58, R145 ;  /* 0x000000913a1b723e */ /* 0x000fe200000000ff */
[-C--:B----4-:R-:W-:Y:S01]  /*2ab0*/  FMUL R88, R88, R148.reuse ;  /* 0x0000009458587220 */ /* 0x090fe20000400000 */
[-C--:B------:R-:W-:Y:S01]  /*2ac0*/  FMUL R89, R89, R148.reuse ;  /* 0x0000009459597220 */ /* 0x080fe20000400000 */
[-C--:B------:R-:W-:Y:S01]  /*2ad0*/  FMUL R92, R92, R148.reuse ;  /* 0x000000945c5c7220 */ /* 0x080fe20000400000 */
[-C--:B---3--:R-:W-:Y:S01]  /*2ae0*/  FMUL R90, R90, R129.reuse ;  /* 0x000000815a5a7220 */ /* 0x088fe20000400000 */
[-C--:B------:R-:W-:Y:S01]  /*2af0*/  FMUL R91, R91, R129.reuse ;  /* 0x000000815b5b7220 */ /* 0x080fe20000400000 */
[----:B------:R-:W-:Y:S01]  /*2b00*/  FMUL R94, R94, R129 ;  /* 0x000000815e5e7220 */ /* 0x000fe20000400000 */
[----:B------:R-:W-:Y:S01]  /*2b10*/  FMUL R101, R101, R85 ;  /* 0x0000005565657220 */ /* 0x000fe20000400000 */
[----:B------:R-:W-:Y:S01]  /*2b20*/  FMUL R103, R103, R83 ;  /* 0x0000005367677220 */ /* 0x000fe20000400000 */
[----:B------:R-:W-:Y:S01]  /*2b30*/  FMUL R93, R93, R148 ;  /* 0x000000945d5d7220 */ /* 0x000fe20000400000 */
[----:B------:R-:W-:Y:S01]  /*2b40*/  FMUL R95, R95, R129 ;  /* 0x000000815f5f7220 */ /* 0x000fe20000400000 */
[----:B------:R-:W-:Y:S01]  /*2b50*/  FADD R127, R130, R25 ;  /* 0x00000019827f7221 */ /* 0x000fe20000000000 */
[----:B------:R-:W-:Y:S01]  /*2b60*/  F2FP.F16.F32.PACK_AB R29, R30, R29 ;  /* 0x0000001d1e1d723e */ /* 0x000fe200000000ff */
[----:B------:R-:W-:Y:S01]  /*2b70*/  FADD R141, R159, R34 ;  /* 0x000000229f8d7221 */ /* 0x000fe20000000000 */
[----:B------:R-:W-:Y:S01]  /*2b80*/  FADD R145, R31, R36 ;  /* 0x000000241f917221 */ /* 0x000fe20000000000 */
[----:B------:R-:W-:-:S02]  /*2b90*/  F2FP.F16.F32.PACK_AB R25, R151, R144 ;  /* 0x000000909719723e */ /* 0x000fc400000000ff */
[----:B------:R-:W-:Y:S02]  /*2ba0*/  F2FP.F16.F32.PACK_AB R28, R163, R160 ;  /* 0x000000a0a31c723e */ /* 0x000fe400000000ff */
[----:B------:R-:W-:Y:S02]  /*2bb0*/  F2FP.F16.F32.PACK_AB R30, R82, R159 ;  /* 0x0000009f521e723e */ /* 0x000fe400000000ff */
[----:B------:R-:W-:Y:S02]  /*2bc0*/  F2FP.F16.F32.PACK_AB R31, R150, R31 ;  /* 0x0000001f961f723e */ /* 0x000fe400000000ff */
[----:B------:R-:W-:Y:S02]  /*2bd0*/  F2FP.F16.F32.PACK_AB R32, R57, R56 ;  /* 0x000000383920723e */ /* 0x000fe400000000ff */
[----:B------:R-:W-:Y:S02]  /*2be0*/  F2FP.F16.F32.PACK_AB R34, R61, R60 ;  /* 0x0000003c3d22723e */ /* 0x000fe400000000ff */
        /* <DEDUP_REMOVED lines=21> */
[----:B--2---:R-:W-:Y:S01]  /*2d40*/  F2FP.F16.F32.PACK_AB R55, R131, R126 ;  /* 0x0000007e8337723e */ /* 0x004fe200000000ff */
[----:B------:R-:W-:Y:S06]  /*2d50*/  BAR.SYNC.DEFER_BLOCKING 0x0 ;  /* 0x0000000000007b1d */ /* 0x000fec0000010000 */
[----:B------:R-:W-:-:S06]  /*2d60*/  WARPGROUP.ARRIVE ;  /* 0x00000000000079c5 */ /* 0x000fcc0000000000 */
[----:B------:R-:W-:Y:S03]  /*2d70*/  HGMMA.64x16x16.F32 R96, R24, gdesc[UR28], R96 ;  /* 0x0020001c18607df0 */ /* 0x000fe60008700860 */
[----:B------:R-:W-:Y:S03]  /*2d80*/  HGMMA.64x16x16.F32 R96, R32, gdesc[UR24], R96 ;  /* 0x0020001820607df0 */ /* 0x000fe60008700860 */
[----:B------:R-:W-:Y:S03]  /*2d90*/  HGMMA.64x16x16.F32 R96, R36, gdesc[UR12], R96 ;  /* 0x0020000c24607df0 */ /* 0x000fe60008700860 */
[----:B------:R-:W-:Y:S03]  /*2da0*/  HGMMA.64x16x16.F32 R96, R40, gdesc[UR16], R96 ;  /* 0x0020001028607df0 */ /* 0x000fe60008700860 */
[----:B------:R-:W-:Y:S01]  /*2db0*/  HGMMA.64x16x16.F32 R88, R28, gdesc[UR28], R88 ;  /* 0x0020001c1c587df0 */ /* 0x000fe20008700858 */
[----:B------:R-:W-:Y:S01]  /*2dc0*/  FADD R145, R150, R145 ;  /* 0x0000009196917221 */ /* 0x000fe20000000000 */
        /* <DEDUP_REMOVED lines=51> */
[----:B------:R-:W-:-:S02]  /*3100*/  FADD R146, R7, R146 ;  /* 0x0000009207927221 */ /* 0x000fc40000000000 */
[----:B------:R-:W0:Y:S04]  /*3110*/  SHFL.BFLY PT, R7, R76, 0x2, 0x1f ;  /* 0x0c401f004c077f89 */ /* 0x000e2800000e0000 */
[----:B------:R-:W1:Y:S04]  /*3120*/  SHFL.BFLY PT, R59, R126, 0x2, 0x1f ;  /* 0x0c401f007e3b7f89 */ /* 0x000e6800000e0000 */
[----:B------:R-:W2:Y:S04]  /*3130*/  SHFL.BFLY PT, R12, R79, 0x2, 0x1f ;  /* 0x0c401f004f0c7f89 */ /* 0x000ea800000e0000 */
[----:B------:R-:W3:Y:S01]  /*3140*/  SHFL.BFLY PT, R57, R146, 0x2, 0x1f ;  /* 0x0c401f0092397f89 */ /* 0x000ee200000e0000 */
[----:B------:R-:W-:Y:S01]  /*3150*/  HGMMA.64x16x16.F32 R88, R52, gdesc[UR16], R88, gsb0 ;  /* 0x0020001034587df0 */ /* 0x000fe20008000858 */
[----:B0-----:R-:W-:Y:S01]  /*3160*/  FADD R7, R76, R7 ;  /* 0x000000074c077221 */ /* 0x001fe20000000000 */
[----:B-1----:R-:W-:Y:S01]  /*3170*/  FADD R60, R126, R59 ;  /* 0x0000003b7e3c7221 */ /* 0x002fe20000000000 */
[----:B--2---:R-:W-:Y:S01]  /*3180*/  FADD R56, R79, R12 ;  /* 0x0000000c4f387221 */ /* 0x004fe20000000000 */
[----:B---3--:R-:W-:-:S02]  /*3190*/  FADD R58, R146, R57 ;  /* 0x00000039923a7221 */ /* 0x008fc40000000000 */
[----:B------:R-:W0:Y:S04]  /*31a0*/  SHFL.BFLY PT, R12, R7, 0x1, 0x1f ;  /* 0x0c201f00070c7f89 */ /* 0x000e2800000e0000 */
[----:B------:R-:W1:Y:S04]  /*31b0*/  SHFL.BFLY PT, R61, R60, 0x1, 0x1f ;  /* 0x0c201f003c3d7f89 */ /* 0x000e6800000e0000 */
[----:B------:R-:W2:Y:S04]  /*31c0*/  SHFL.BFLY PT, R57, R56, 0x1, 0x1f ;  /* 0x0c201f0038397f89 */ /* 0x000ea800000e0000 */
[----:B------:R-:W3:Y:S01]  /*31d0*/  SHFL.BFLY PT, R59, R58, 0x1, 0x1f ;  /* 0x0c201f003a3b7f89 */ /* 0x000ee200000e0000 */
[----:B------:R-:W-:-:S06]  /*31e0*/  UIADD3 UR4, UR4, 0x40, URZ ;  /* 0x0000004004047890 */ /* 0x000fcc000fffe03f */
[----:B------:R-:W-:Y:S01]  /*31f0*/  ISETP.LE.AND P0, PT, R3, UR4, PT ;  /* 0x0000000403007c0c */ /* 0x000fe2000bf03270 */
[----:B0-----:R-:W-:Y:S01]  /*3200*/  FADD R64, R7, R12 ;  /* 0x0000000c07407221 */ /* 0x001fe20000000000 */
[----:B-1----:R-:W-:Y:S01]  /*3210*/  FADD R12, R60, R61 ;  /* 0x0000003d3c0c7221 */ /* 0x002fe20000000000 */
[----:B--2---:R-:W-:Y:S01]  /*3220*/  FADD R62, R56, R57 ;  /* 0x00000039383e7221 */ /* 0x004fe20000000000 */
[----:B------:R-:W-:Y:S02]  /*3230*/  WARPGROUP.DEPBAR.LE gsb0, 0x0 ;  /* 0x00008000000079c5 */ /* 0x000fe40000010000 */
[----:B---3--:R-:W-:Y:S01]  /*3240*/  FADD R59, R58, R59 ;  /* 0x0000003b3a3b7221 */ /* 0x008fe20000000000 */
[----:B------:R-:W-:Y:S01]  /*3250*/  FFMA R124, R129, R124, R12 ;  /* 0x0000007c817c7223 */ /* 0x000fe2000000000c */
[----:B------:R-:W-:Y:S01]  /*3260*/  FFMA R120, R85, R120, R64 ;  /* 0x0000007855787223 */ /* 0x000fe20000000040 */
[----:B------:R-:W-:Y:S01]  /*3270*/  FFMA R122, R83, R122, R62 ;  /* 0x0000007a537a7223 */ /* 0x000fe2000000003e */
[----:B------:R-:W-:Y:S01]  /*3280*/  FFMA R125, R148, R125, R59 ;  /* 0x0000007d947d7223 */ /* 0x000fe2000000003b */
[----:B------:R-:W-:-:S02]  /*3290*/  LEA R8, R119, R8, 0x6 ;  /* 0x0000000877087211 */ /* 0x000fc400078e30ff */
[----:B------:R-:W-:Y:S02]  /*32a0*/  LEA R123, R13, R123, 0x6 ;  /* 0x0000007b0d7b7211 */ /* 0x000fe400078e30ff */
[----:B------:R-:W-:Y:S02]  /*32b0*/  MOV R126, R149 ;  /* 0x00000095007e7202 */ /* 0x000fe40000000f00 */
[----:B------:R-:W-:Y:S02]  /*32c0*/  MOV R7, R80 ;  /* 0x0000005000077202 */ /* 0x000fe40000000f00 */
[----:B------:R-:W-:Y:S02]  /*32d0*/  MOV R12, R81 ;  /* 0x00000051000c7202 */ /* 0x000fe40000000f00 */
[----:B------:R-:W-:Y:S01]  /*32e0*/  MOV R118, R121 ;  /* 0x0000007900767202 */ /* 0x000fe20000000f00 */
[----:B------:R-:W-:Y:S06]  /*32f0*/  @!P0 BRA `(.L_x_1) ;  /* 0xffffffdc00448947 */ /* 0x000fec000383ffff */
.L_x_0:
[----:B------:R-:W-:Y:S01]  /*3300*/  LOP3.LUT R7, R4, 0x400, RZ, 0xc0, !PT ;  /* 0x0000040004077812 */ /* 0x000fe200078ec0ff */
[----:B------:R-:W-:Y:S01]  /*3310*/  FMUL R9, R100, 0.25 ;  /* 0x3e80000064097820 */ /* 0x000fe20000400000 */
[----:B------:R-:W-:Y:S01]  /*3320*/  LOP3.LUT R4, R5, 0x38, RZ, 0xc0, !PT ;  /* 0x0000003805047812 */ /* 0x000fe200078ec0ff */
[----:B------:R-:W-:Y:S01]  /*3330*/  BAR.SYNC.DEFER_BLOCKING 0x0 ;  /* 0x0000000000007b1d */ /* 0x000fe20000010000 */
[----:B------:R-:W-:Y:S02]  /*3340*/  LOP3.LUT R3, R2, 0x70, RZ, 0xc0, !PT ;  /* 0x0000007002037812 */ /* 0x000fe400078ec0ff */
[----:B------:R-:W-:Y:S01]  /*3350*/  IADD3 R10, R4, UR12, RZ ;  /* 0x0000000c040a7c10 */ /* 0x000fe2000fffe0ff */
[----:B------:R-:W-:Y:S01]  /*3360*/  FMUL R4, R95, 0.25 ;  /* 0x3e8000005f047820 */ /* 0x000fe20000400000 */
[----:B------:R-:W-:Y:S01]  /*3370*/  LOP3.LUT R8, R5, 0x300, RZ, 0xc0, !PT ;  /* 0x0000030005087812 */ /* 0x000fe200078ec0ff */
[----:B------:R-:W-:Y:S01]  /*3380*/  FMUL R5, R94, 0.25 ;  /* 0x3e8000005e057820 */ /* 0x000fe20000400000 */
[----:B------:R-:W-:Y:S01]  /*3390*/  LEA R11, R3, R10, 0x2 ;  /* 0x0000000a030b7211 */ /* 0x000fe200078e10ff */
[----:B------:R-:W-:Y:S01]  /*33a0*/  FMUL R3, R92, 0.25 ;  /* 0x3e8000005c037820 */ /* 0x000fe20000400000 */
[----:B------:R-:W-:Y:S01]  /*33b0*/  FSETP.GT.AND P1, PT, |R125|, 8.50705917302346158658e+37, PT ;  /* 0x7e8000007d00780b */ /* 0x000fe20003f24200 */
[----:B------:R-:W-:Y:S01]  /*33c0*/  FMUL R10, R89, 0.25 ;  /* 0x3e800000590a7820 */ /* 0x000fe20000400000 */
[----:B------:R-:W-:Y:S01]  /*33d0*/  FSETP.GT.AND P4, PT, |R124|, 8.50705917302346158658e+37, PT ;  /* 0x7e8000007c00780b */ /* 0x000fe20003f84200 */
[----:B------:R-:W0:Y:S01]  /*33e0*/  LDC R49, c[0x0][0x278] ;  /* 0x00009e00ff317b82 */ /* 0x000e220000000800 */
[----:B------:R-:W-:Y:S01]  /*33f0*/  FSEL R23, R3, R92, P1 ;  /* 0x0000005c03177208 */ /* 0x000fe20000800000 */
[----:B------:R-:W-:Y:S01]  /*3400*/  FMUL R3, R88, 0.25 ;  /* 0x3e80000058037820 */ /* 0x000fe20000400000 */
[----:B------:R-:W-:Y:S01]  /*3410*/  FSEL R21, R5, R94, P4 ;  /* 0x0000005e05157208 */ /* 0x000fe20002000000 */
[----:B------:R-:W-:Y:S01]  /*3420*/  FMUL R5, R90, 0.25 ;  /* 0x3e8000005a057820 */ /* 0x000fe20000400000 */
[----:B------:R-:W-:Y:S01]  /*3430*/  FSEL R95, R4, R95, P4 ;  /* 0x0000005f045f7208 */ /* 0x000fe20002000000 */
[----:B------:R-:W-:Y:S01]  /*3440*/  FMUL R4, R93, 0.25 ;  /* 0x3e8000005d047820 */ /* 0x000fe20000400000 */
[----:B------:R-:W-:Y:S01]  /*3450*/  FSEL R27, R3, R88, P1 ;  /* 0x00000058031b7208 */ /* 0x000fe20000800000 */
[----:B------:R-:W-:Y:S01]  /*3460*/  FMUL R3, R120, 8388608 ;  /* 0x4b00000078037820 */ /* 0x000fe20000400000 */
[----:B------:R-:W-:Y:S01]  /*3470*/  FSEL R25, R5, R90, P4 ;  /* 0x0000005a05197208 */ /* 0x000fe20002000000 */
[----:B------:R-:W-:Y:S01]  /*3480*/  FMUL R5, R102, 0.25 ;  /* 0x3e80000066057820 */ /* 0x000fe20000400000 */
[----:B------:R-:W-:Y:S01]  /*3490*/  LOP3.LUT R6, R2, 0xf, RZ, 0xc0, !PT ;  /* 0x0000000f02067812 */ /* 0x000fe200078ec0ff */
[----:B------:R-:W-:Y:S01]  /*34a0*/  ULDC.64 UR6, c[0x0][0x270] ;  /* 0x00009c0000067ab9 */ /* 0x000fe20000000a00 */
[----:B------:R-:W-:Y:S01]  /*34b0*/  FSETP.GEU.AND P2, PT, R120, 1.175494350822287508e-38, PT ;  /* 0x008000007800780b */ /* 0x000fe20003f4e000 */
[----:B------:R-:W-:Y:S01]  /*34c0*/  UIMAD UR6, UR5, UR6, URZ ;  /* 0x00000006050672a4 */ /* 0x000fe2000f8e023f */
[----:B------:R-:W-:-:S02]  /*34d0*/  FSETP.GT.AND P0, PT, |R122|, 8.50705917302346158658e+37, PT ;  /* 0x7e8000007a00780b */ /* 0x000fc40003f04200 */
[----:B------:R-:W-:Y:S01]  /*34e0*/  FSEL R93, R4, R93, P1 ;  /* 0x0000005d045d7208 */ /* 0x000fe20000800000 */
[----:B------:R-:W-:Y:S01]  /*34f0*/  FMUL R4, R103, 0.25 ;  /* 0x3e80000067047820 */ /* 0x000fe20000400000 */
[----:B------:R-:W-:Y:S01]  /*3500*/  LEA R6, R6, UR12, 0x4 ;  /* 0x0000000c06067c11 */ /* 0x000fe2000f8e20ff */
[----:B------:R-:W-:Y:S01]  /*3510*/  USHF.L.U32 UR4, UR6, 0x1, URZ ;  /* 0x0000000106047899 */ /* 0x000fe2000800063f */
[----:B------:R-:W-:Y:S02]  /*3520*/  FSEL R32, R3, R120, !P2 ;  /* 0x0000007803207208 */ /* 0x000fe40005000000 */
[----:B------:R-:W-:Y:S01]  /*3530*/  FSEL R102, R5, R102, P0 ;  /* 0x0000006605667208 */ /* 0x000fe20000000000 */
[----:B------:R-:W-:Y:S01]  /*3540*/  FMUL R5, R98, 0.25 ;  /* 0x3e80000062057820 */ /* 0x000fe20000400000 */
[----:B------:R-:W-:Y:S01]  /*3550*/  IADD3 R8, R8, R6, R7 ;  /* 0x0000000608087210 */ /* 0x000fe20007ffe007 */
[----:B------:R-:W-:Y:S01]  /*3560*/  FMUL R6, R91, 0.25 ;  /* 0x3e8000005b067820 */ /* 0x000fe20000400000 */
[----:B------:R-:W-:Y:S01]  /*3570*/  IADD3 R3, R32, -0x3f3504f3, RZ ;  /* 0xc0cafb0d20037810 */ /* 0x000fe20007ffe0ff */
[----:B0-----:R-:W-:Y:S01]  /*3580*/  IMAD R33, R49, 0xa, RZ ;  /* 0x0000000a31217824 */ /* 0x001fe200078e02ff */
[----:B------:R-:W-:Y:S01]  /*3590*/  FSEL R20, R4, R103, P0 ;  /* 0x0000006704147208 */ /* 0x000fe20000000000 */
[----:B------:R-:W-:Y:S01]  /*35a0*/  FMUL R4, R101, 0.25 ;  /* 0x3e80000065047820 */ /* 0x000fe20000400000 */
[----:B------:R-:W-:Y:S01]  /*35b0*/  FSETP.GT.AND P3, PT, |R120|, 8.50705917302346158658e+37, PT ;  /* 0x7e8000007800780b */ /* 0x000fe20003f64200 */
[----:B------:R-:W-:Y:S01]  /*35c0*/  IMAD R37, R49, 0xc, RZ ;  /* 0x0000000c31257824 */ /* 0x000fe200078e02ff */
[----:B------:R-:W-:Y:S01]  /*35d0*/  FSEL R98, R5, R98, P0 ;  /* 0x0000006205627208 */ /* 0x000fe20000000000 */
[----:B------:R-:W-:Y:S01]  /*35e0*/  IMAD R41, R49, 0xe, RZ ;  /* 0x0000000e31297824 */ /* 0x000fe200078e02ff */
[----:B------:R-:W-:Y:S01]  /*35f0*/  LOP3.LUT R5, R3, 0xff800000, RZ, 0xc0, !PT ;  /* 0xff80000003057812 */ /* 0x000fe200078ec0ff */
[----:B------:R-:W-:Y:S01]  /*3600*/  FMUL R3, R96, 0.25 ;  /* 0x3e80000060037820 */ /* 0x000fe20000400000 */
[----:B------:R-:W-:Y:S01]  /*3610*/  FSEL R91, R6, R91, P4 ;  /* 0x0000005b065b7208 */ /* 0x000fe20002000000 */
[----:B------:R-:W-:Y:S01]  /*3620*/  FMUL R6, R99, 0.25 ;  /* 0x3e80000063067820 */ /* 0x000fe20000400000 */
[----:B------:R-:W-:Y:S01]  /*3630*/  FSEL R26, R4, R101, P3 ;  /* 0x00000065041a7208 */ /* 0x000fe20001800000 */
[C---:B------:R-:W-:Y:S01]  /*3640*/  IMAD R51, R49.reuse, 0x12, RZ ;  /* 0x0000001231337824 */ /* 0x040fe200078e02ff */
[----:B------:R-:W-:Y:S01]  /*3650*/  FSEL R4, RZ, -23, P2 ;  /* 0xc1b80000ff047808 */ /* 0x000fe20001000000 */
[C---:B------:R-:W-:Y:S01]  /*3660*/  IMAD R53, R49.reuse, 0x14, RZ ;  /* 0x0000001431357824 */ /* 0x040fe200078e02ff */
[----:B------:R-:W-:Y:S01]  /*3670*/  I2FP.F32.S32 R7, R5 ;  /* 0x0000000500077245 */ /* 0x000fe20000201400 */
[C---:B------:R-:W-:Y:S01]  /*3680*/  IMAD R55, R49.reuse, 0x16, RZ ;  /* 0x0000001631377824 */ /* 0x040fe200078e02ff */
[----:B------:R-:W-:Y:S01]  /*3690*/  FSEL R28, R6, R99, P0 ;  /* 0x00000063061c7208 */ /* 0x000fe20000000000 */
[----:B------:R-:W-:Y:S01]  /*36a0*/  IMAD R57, R49, 0x18, RZ ;  /* 0x0000001831397824 */ /* 0x000fe200078e02ff */
[----:B------:R-:W-:Y:S01]  /*36b0*/  FSEL R100, R9, R100, P3 ;  /* 0x0000006409647208 */ /* 0x000fe20001800000 */
[----:B------:R-:W-:Y:S01]  /*36c0*/  FFMA.FTZ R9, R7, 1.1920928955078125e-07, R4 ;  /* 0x3400000007097823 */ /* 0x000fe20000010004 */
[----:B------:R-:W-:Y:S01]  /*36d0*/  SHF.R.U32.HI R6, RZ, 0x1, R2 ;  /* 0x00000001ff067819 */ /* 0x000fe20000011602 */
[C---:B------:R-:W-:Y:S01]  /*36e0*/  FMUL R4, R122.reuse, 8388608 ;  /* 0x4b0000007a047820 */ /* 0x040fe20000400000 */
[----:B------:R-:W-:Y:S01]  /*36f0*/  FSETP.GEU.AND P5, PT, R122, 1.175494350822287508e-38, PT ;  /* 0x008000007a00780b */ /* 0x000fe20003fae000 */
[----:B------:R-:W-:Y:S01]  /*3700*/  FMUL R7, R124, 8388608 ;  /* 0x4b0000007c077820 */ /* 0x000fe20000400000 */
[----:B------:R-:W-:Y:S01]  /*3710*/  FSEL R89, R10, R89, P1 ;  /* 0x000000590a597208 */ /* 0x000fe20000800000 */
[----:B------:R-:W-:Y:S01]  /*3720*/  IMAD R35, R49, 0xb, RZ ;  /* 0x0000000b31237824 */ /* 0x000fe200078e02ff */
[----:B------:R-:W-:Y:S01]  /*3730*/  LOP3.LUT R10, R6, 0x4, RZ, 0xc0, !PT ;  /* 0x00000004060a7812 */ /* 0x000fe200078ec0ff */
[----:B------:R-:W-:Y:S01]  /*3740*/  FMUL R6, R97, 0.25 ;  /* 0x3e80000061067820 */ /* 0x000fe20000400000 */
[----:B------:R-:W-:Y:S01]  /*3750*/  FSEL R31, R4, R122, !P5 ;  /* 0x0000007a041f7208 */ /* 0x000fe20006800000 */
[C---:B------:R-:W-:Y:S01]  /*3760*/  IMAD R59, R49.reuse, 0x1a, RZ ;  /* 0x0000001a313b7824 */ /* 0x040fe200078e02ff */
[----:B------:R-:W-:Y:S01]  /*3770*/  FSEL R4, RZ, -23, P5 ;  /* 0xc1b80000ff047808 */ /* 0x000fe20002800000 */
[C---:B------:R-:W-:Y:S01]  /*3780*/  IMAD R61, R49.reuse, 0x1c, RZ ;  /* 0x0000001c313d7824 */ /* 0x040fe200078e02ff */
[----:B------:R-:W-:Y:S01]  /*3790*/  FSETP.GEU.AND P5, PT, R124, 1.175494350822287508e-38, PT ;  /* 0x008000007c00780b */ /* 0x000fe20003fae000 */
[----:B------:R-:W-:Y:S01]  /*37a0*/  IMAD R63, R49, 0x1e, RZ ;  /* 0x0000001e313f7824 */ /* 0x000fe200078e02ff */
[----:B------:R-:W-:Y:S01]  /*37b0*/  FSEL R30, R6, R97, P3 ;  /* 0x00000061061e7208 */ /* 0x000fe20001800000 */
[C---:B------:R-:W-:Y:S01]  /*37c0*/  FMUL R6, R125.reuse, 8388608 ;  /* 0x4b0000007d067820 */ /* 0x040fe20000400000 */
[----:B------:R-:W-:Y:S01]  /*37d0*/  FSETP.GEU.AND P6, PT, R125, 1.175494350822287508e-38, PT ;  /* 0x008000007d00780b */ /* 0x000fe20003fce000 */
[----:B------:R-:W-:Y:S01]  /*37e0*/  IMAD R39, R49, 0xd, RZ ;  /* 0x0000000d31277824 */ /* 0x000fe200078e02ff */
[----:B------:R-:W-:-:S02]  /*37f0*/  FSETP.GEU.AND P2, PT, |R124|, 1.175494350822287508e-38, PT ;  /* 0x008000007c00780b */ /* 0x000fc40003f4e200 */
[----:B------:R-:W-:Y:S01]  /*3800*/  FSEL R38, R7, R124, !P5 ;  /* 0x0000007c07267208 */ /* 0x000fe20006800000 */
[----:B------:R-:W-:Y:S01]  /*3810*/  @P4 FMUL R124, R124, 0.25 ;  /* 0x3e8000007c7c4820 */ /* 0x000fe20000400000 */
[----:B------:R-:W-:Y:S02]  /*3820*/  FSEL R96, R3, R96, P3 ;  /* 0x0000006003607208 */ /* 0x000fe40001800000 */
[C---:B------:R-:W-:Y:S01]  /*3830*/  FSETP.GEU.AND P4, PT, |R122|.reuse, 1.175494350822287508e-38, PT ;  /* 0x008000007a00780b */ /* 0x040fe20003f8e200 */
[----:B------:R-:W-:Y:S01]  /*3840*/  @P0 FMUL R122, R122, 0.25 ;  /* 0x3e8000007a7a0820 */ /* 0x000fe20000400000 */
[----:B------:R-:W-:Y:S02]  /*3850*/  IADD3 R3, R10, R11, RZ ;  /* 0x0000000b0a037210 */ /* 0x000fe40007ffe0ff */
[----:B------:R-:W-:Y:S02]  /*3860*/  FSEL R36, R6, R125, !P6 ;  /* 0x0000007d06247208 */ /* 0x000fe40007000000 */
[----:B------:R-:W-:Y:S01]  /*3870*/  FSEL R11, RZ, -23, P6 ;  /* 0xc1b80000ff0b7808 */ /* 0x000fe20003000000 */
[----:B------:R-:W-:Y:S01]  /*3880*/  @!P2 FMUL R124, R124, 16777216 ;  /* 0x4b8000007c7ca820 */ /* 0x000fe20000400000 */
[C---:B------:R-:W-:Y:S01]  /*3890*/  FSETP.GEU.AND P6, PT, |R125|.reuse, 1.175494350822287508e-38, PT ;  /* 0x008000007d00780b */ /* 0x040fe20003fce200 */
[----:B------:R-:W-:Y:S01]  /*38a0*/  @P1 FMUL R125, R125, 0.25 ;  /* 0x3e8000007d7d1820 */ /* 0x000fe20000400000 */
[----:B------:R-:W-:Y:S01]  /*38b0*/  IADD3 R6, R31, -0x3f3504f3, RZ ;  /* 0xc0cafb0d1f067810 */ /* 0x000fe20007ffe0ff */
[----:B------:R-:W-:Y:S01]  /*38c0*/  MUFU.RCP R18, R124 ;  /* 0x0000007c00127308 */ /* 0x000fe20000001000 */
[----:B------:R-:W-:Y:S01]  /*38d0*/  FSETP.GEU.AND P1, PT, |R120|, 1.175494350822287508e-38, PT ;  /* 0x008000007800780b */ /* 0x000fe20003f2e200 */
[----:B------:R-:W-:Y:S01]  /*38e0*/  @!P4 FMUL R122, R122, 16777216 ;  /* 0x4b8000007a7ac820 */ /* 0x000fe20000400000 */
[----:B------:R-:W-:Y:S01]  /*38f0*/  IADD3 R7, R36, -0x3f3504f3, RZ ;  /* 0xc0cafb0d24077810 */ /* 0x000fe20007ffe0ff */
[----:B------:R-:W-:Y:S01]  /*3900*/  @P3 FMUL R120, R120, 0.25 ;  /* 0x3e80000078783820 */ /* 0x000fe20000400000 */
[----:B------:R-:W-:Y:S01]  /*3910*/  LOP3.LUT R10, R6, 0xff800000, RZ, 0xc0, !PT ;  /* 0xff800000060a7812 */ /* 0x000fe200078ec0ff */
[----:B------:R-:W-:Y:S01]  /*3920*/  @!P4 FMUL R28, R28, 16777216 ;  /* 0x4b8000001c1cc820 */ /* 0x000fe20000400000 */
[----:B------:R-:W-:Y:S01]  /*3930*/  LOP3.LUT R13, R7, 0xff800000, RZ, 0xc0, !PT ;  /* 0xff800000070d7812 */ /* 0x000fe200078ec0ff */
[----:B------:R-:W-:Y:S01]  /*3940*/  @!P4 FMUL R98, R98, 16777216 ;  /* 0x4b8000006262c820 */ /* 0x000fe20000400000 */
[----:B------:R-:W-:Y:S01]  /*3950*/  IADD3 R12, R38, -0x3f3504f3, RZ ;  /* 0xc0cafb0d260c7810 */ /* 0x000fe20007ffe0ff */
[----:B------:R-:W-:Y:S01]  /*3960*/  @!P6 FMUL R125, R125, 16777216 ;  /* 0x4b8000007d7de820 */ /* 0x000fe20000400000 */
[----:B------:R-:W-:Y:S01]  /*3970*/  I2FP.F32.S32 R7, R10 ;  /* 0x0000000a00077245 */ /* 0x000fe20000201400 */
[----:B------:R-:W-:Y:S01]  /*3980*/  @!P2 FMUL R21, R21, 16777216 ;  /* 0x4b8000001515a820 */ /* 0x000fe20000400000 */
[----:B------:R-:W-:Y:S01]  /*3990*/  LOP3.LUT R17, R12, 0xff800000, RZ, 0xc0, !PT ;  /* 0xff8000000c117812 */ /* 0x000fe200078ec0ff */
[----:B------:R-:W-:Y:S01]  /*39a0*/  @!P1 FMUL R120, R120, 16777216 ;  /* 0x4b80000078789820 */ /* 0x000fe20000400000 */
[----:B------:R-:W-:Y:S01]  /*39b0*/  I2FP.F32.S32 R6, R13 ;  /* 0x0000000d00067245 */ /* 0x000fe20000201400 */
[----:B------:R-:W-:Y:S01]  /*39c0*/  FFMA.FTZ R12, R7, 1.1920928955078125e-07, R4 ;  /* 0x34000000070c7823 */ /* 0x000fe20000010004 */
[----:B------:R-:W-:Y:S01]  /*39d0*/  FSEL R14, RZ, -23, P5 ;  /* 0xc1b80000ff0e7808 */ /* 0x000fe20002800000 */
[----:B------:R-:W0:Y:S01]  /*39e0*/  MUFU.RCP R7, R122 ;  /* 0x0000007a00077308 */ /* 0x000e220000001000 */
[----:B------:R-:W-:Y:S01]  /*39f0*/  I2FP.F32.S32 R15, R17 ;  /* 0x00000011000f7245 */ /* 0x000fe20000201400 */
[----:B------:R-:W-:Y:S01]  /*3a00*/  FFMA.FTZ R16, R6, 1.1920928955078125e-07, R11 ;  /* 0x3400000006107823 */ /* 0x000fe2000001000b */
[----:B------:R-:W-:Y:S01]  /*3a10*/  @!P2 FMUL R95, R95, 16777216 ;  /* 0x4b8000005f5fa820 */ /* 0x000fe20000400000 */
[----:B------:R-:W-:Y:S01]  /*3a20*/  @!P2 FMUL R91, R91, 16777216 ;  /* 0x4b8000005b5ba820 */ /* 0x000fe20000400000 */
[----:B------:R-:W-:Y:S01]  /*3a30*/  @!P4 FMUL R20, R20, 16777216 ;  /* 0x4b8000001414c820 */ /* 0x000fe20000400000 */
[----:B------:R-:W-:Y:S01]  /*3a40*/  FFMA.FTZ R19, R15, 1.1920928955078125e-07, R14 ;  /* 0x340000000f137823 */ /* 0x000fe2000001000e */
[----:B------:R-:W-:Y:S01]  /*3a50*/  @!P4 FMUL R102, R102, 16777216 ;  /* 0x4b8000006666c820 */ /* 0x000fe20000400000 */
[----:B------:R-:W1:Y:S01]  /*3a60*/  MUFU.RCP R4, R125 ;  /* 0x0000007d00047308 */ /* 0x000e620000001000 */
[----:B------:R-:W-:Y:S01]  /*3a70*/  @!P2 FMUL R25, R25, 16777216 ;  /* 0x4b8000001919a820 */ /* 0x000fe20000400000 */
[----:B------:R-:W-:Y:S01]  /*3a80*/  @!P6 FMUL R93, R93, 16777216 ;  /* 0x4b8000005d5de820 */ /* 0x000fe20000400000 */
[----:B------:R-:W-:Y:S01]  /*3a90*/  @!P6 FMUL R23, R23, 16777216 ;  /* 0x4b8000001717e820 */ /* 0x000fe20000400000 */
[----:B------:R-:W-:Y:S01]  /*3aa0*/  @!P6 FMUL R89, R89, 16777216 ;  /* 0x4b8000005959e820 */ /* 0x000fe20000400000 */
[----:B------:R-:W-:Y:S01]  /*3ab0*/  @!P6 FMUL R27, R27, 16777216 ;  /* 0x4b8000001b1be820 */ /* 0x000fe20000400000 */
[----:B------:R-:W-:Y:S01]  /*3ac0*/  @!P1 FMUL R26, R26, 16777216 ;  /* 0x4b8000001a1a9820 */ /* 0x000fe20000400000 */
[----:B------:R-:W-:Y:S01]  /*3ad0*/  @!P1 FMUL R100, R100, 16777216 ;  /* 0x4b80000064649820 */ /* 0x000fe20000400000 */
[----:B------:R-:W2:Y:S01]  /*3ae0*/  MUFU.RCP R11, R120 ;  /* 0x00000078000b7308 */ /* 0x000ea20000001000 */
[C---:B0-----:R-:W-:Y:S01]  /*3af0*/  FMUL R28, R7.reuse, R28 ;  /* 0x0000001c071c7220 */ /* 0x041fe20000400000 */
[C---:B------:R-:W-:Y:S01]  /*3b00*/  FMUL R15, R7.reuse, R98 ;  /* 0x00000062070f7220 */ /* 0x040fe20000400000 */
[----:B------:R-:W-:Y:S01]  /*3b10*/  @!P1 FMUL R30, R30, 16777216 ;  /* 0x4b8000001e1e9820 */ /* 0x000fe20000400000 */
[----:B------:R-:W-:Y:S01]  /*3b20*/  @!P1 FMUL R96, R96, 16777216 ;  /* 0x4b80000060609820 */ /* 0x000fe20000400000 */
[C---:B------:R-:W-:Y:S01]  /*3b30*/  FMUL R22, R18.reuse, R21 ;  /* 0x0000001512167220 */ /* 0x040fe20000400000 */
[C---:B------:R-:W-:Y:S01]  /*3b40*/  FMUL R95, R18.reuse, R95 ;  /* 0x0000005f125f7220 */ /* 0x040fe20000400000 */
[C---:B------:R-:W-:Y:S01]  /*3b50*/  FMUL R91, R18.reuse, R91 ;  /* 0x0000005b125b7220 */ /* 0x040fe20000400000 */
[C---:B------:R-:W-:Y:S01]  /*3b60*/  FMUL R21, R7.reuse, R20 ;  /* 0x0000001407157220 */ /* 0x040fe20000400000 */
[----:B------:R-:W-:Y:S01]  /*3b70*/  FMUL R102, R7, R102 ;  /* 0x0000006607667220 */ /* 0x000fe20000400000 */
[----:B------:R-:W-:Y:S01]  /*3b80*/  FMUL R18, R18, R25 ;  /* 0x0000001912127220 */ /* 0x000fe20000400000 */
[C---:B-1----:R-:W-:Y:S01]  /*3b90*/  FMUL R93, R4.reuse, R93 ;  /* 0x0000005d045d7220 */ /* 0x042fe20000400000 */
[C---:B------:R-:W-:Y:S01]  /*3ba0*/  FMUL R24, R4.reuse, R23 ;  /* 0x0000001704187220 */ /* 0x040fe20000400000 */
[C---:B------:R-:W-:Y:S01]  /*3bb0*/  FMUL R6, R4.reuse, R89 ;  /* 0x0000005904067220 */ /* 0x040fe20000400000 */
[----:B------:R-:W-:Y:S01]  /*3bc0*/  FMUL R27, R4, R27 ;  /* 0x0000001b041b7220 */ /* 0x000fe20000400000 */
[----:B------:R-:W-:Y:S01]  /*3bd0*/  IADD3 R7, R32, -R5, RZ ;  /* 0x8000000520077210 */ /* 0x000fe20007ffe0ff */
[C---:B--2---:R-:W-:Y:S01]  /*3be0*/  FMUL R4, R11.reuse, R30 ;  /* 0x0000001e0b047220 */ /* 0x044fe20000400000 */
[C---:B------:R-:W-:Y:S01]  /*3bf0*/  FMUL R25, R11.reuse, R96 ;  /* 0x000000600b197220 */ /* 0x040fe20000400000 */
[C---:B------:R-:W-:Y:S01]  /*3c00*/  FMUL R26, R11.reuse, R26 ;  /* 0x0000001a0b1a7220 */ /* 0x040fe20000400000 */
[----:B------:R-:W-:Y:S01]  /*3c10*/  FMUL R23, R11, R100 ;  /* 0x000000640b177220 */ /* 0x000fe20000400000 */
[----:B------:R-:W-:-:S02]  /*3c20*/  F2FP.F16.F32.PACK_AB R5, R28, R15 ;  /* 0x0000000f1c05723e */ /* 0x000fc400000000ff */
[----:B------:R-:W-:Y:S01]  /*3c30*/  IADD3 R11, R31, -R10, RZ ;  /* 0x8000000a1f0b7210 */ /* 0x000fe20007ffe0ff */
[----:B------:R-:W-:Y:S01]  /*3c40*/  FADD R10, R7, -1 ;  /* 0xbf800000070a7421 */ /* 0x000fe20000000000 */
[----:B------:R-:W-:Y:S01]  /*3c50*/  IADD3 R15, R36, -R13, RZ ;  /* 0x8000000d240f7210 */ /* 0x000fe20007ffe0ff */
[----:B------:R-:W0:Y:S01]  /*3c60*/  LDC.64 R28, c[0x0][0x228] ;  /* 0x00008a00ff1c7b82 */ /* 0x000e220000000a00 */
[----:B------:R-:W-:Y:S01]  /*3c70*/  IADD3 R17, R38, -R17, RZ ;  /* 0x8000001126117210 */ /* 0x000fe20007ffe0ff */
[----:B------:R-:W-:Y:S01]  /*3c80*/  FADD R13, R11, -1 ;  /* 0xbf8000000b0d7421 */ /* 0x000fe20000000000 */
[----:B------:R-:W-:Y:S01]  /*3c90*/  MOV R20, 0x3dc6b27f ;  /* 0x3dc6b27f00147802 */ /* 0x000fe20000000f00 */
[----:B------:R-:W-:Y:S01]  /*3ca0*/  FADD R15, R15, -1 ;  /* 0xbf8000000f0f7421 */ /* 0x000fe20000000000 */
[----:B------:R-:W-:Y:S01]  /*3cb0*/  F2FP.F16.F32.PACK_AB R7, R91, R18 ;  /* 0x000000125b07723e */ /* 0x000fe200000000ff */
[----:B------:R-:W-:Y:S01]  /*3cc0*/  FADD R17, R17, -1 ;  /* 0xbf80000011117421 */ /* 0x000fe20000000000 */
[----:B------:R-:W-:Y:S01]  /*3cd0*/  F2FP.F16.F32.PACK_AB R4, R4, R25 ;  /* 0x000000190404723e */ /* 0x000fe200000000ff */
[-C--:B------:R-:W-:Y:S01]  /*3ce0*/  FFMA.FTZ R11, R10, R20.reuse, -0.16845393180847167969 ;  /* 0xbe2c7f300a0b7423 */ /* 0x080fe20000010014 */
[----:B------:R-:W-:Y:S01]  /*3cf0*/  F2FP.F16.F32.PACK_AB R6, R6, R27 ;  /* 0x0000001b0606723e */ /* 0x000fe200000000ff */
[-C--:B------:R-:W-:Y:S01]  /*3d00*/  FFMA.FTZ R14, R13, R20.reuse, -0.16845393180847167969 ;  /* 0xbe2c7f300d0e7423 */ /* 0x080fe20000010014 */
[-C--:B------:R-:W-:Y:S01]  /*3d10*/  FFMA.FTZ R18, R15, R20.reuse, -0.16845393180847167969 ;  /* 0xbe2c7f300f127423 */ /* 0x080fe20000010014 */
[----:B------:R-:W-:Y:S01]  /*3d20*/  FFMA.FTZ R20, R17, R20, -0.16845393180847167969 ;  /* 0xbe2c7f3011147423 */ /* 0x000fe20000010014 */
[C---:B------:R-:W-:Y:S01]  /*3d30*/  FFMA.FTZ R11, R10.reuse, R11, 0.1716887056827545166 ;  /* 0x3e2fcf2a0a0b7423 */ /* 0x040fe2000001000b */
[----:B------:R-:W-:Y:S01]  /*3d40*/  STSM.16.M88.4 [R8], R4 ;  /* 0x0000000408007844 */ /* 0x000fe20000000200 */
[----:B------:R-:W-:Y:S01]  /*3d50*/  FFMA.FTZ R18, R15, R18, 0.1716887056827545166 ;  /* 0x3e2fcf2a0f127423 */ /* 0x000fe20000010012 */
[----:B------:R-:W-:Y:S01]  /*3d60*/  FFMA.FTZ R20, R17, R20, 0.1716887056827545166 ;  /* 0x3e2fcf2a11147423 */ /* 0x000fe20000010014 */
[C---:B------:R-:W-:Y:S01]  /*3d70*/  FFMA.FTZ R11, R10.reuse, R11, -0.17900948226451873779 ;  /* 0xbe374e430a0b7423 */ /* 0x040fe2000001000b */
[----:B------:R-:W-:Y:S01]  /*3d80*/  FFMA.FTZ R14, R13, R14, 0.1716887056827545166 ;  /* 0x3e2fcf2a0d0e7423 */ /* 0x000fe2000001000e */
[----:B------:R-:W-:Y:S01]  /*3d90*/  FFMA.FTZ R18, R15, R18, -0.17900948226451873779 ;  /* 0xbe374e430f127423 */ /* 0x000fe20000010012 */
[----:B------:R-:W-:Y:S01]  /*3da0*/  FFMA.FTZ R20, R17, R20, -0.17900948226451873779 ;  /* 0xbe374e4311147423 */ /* 0x000fe20000010014 */
[----:B------:R-:W-:Y:S01]  /*3db0*/  FFMA.FTZ R11, R10, R11, 0.20512372255325317383 ;  /* 0x3e520bf40a0b7423 */ /* 0x000fe2000001000b */
[----:B------:R-:W-:Y:S01]  /*3dc0*/  LOP3.LUT R34, R2, 0x7f, RZ, 0xc0, !PT ;  /* 0x0000007f02227812 */ /* 0x000fe200078ec0ff */
[----:B------:R-:W-:Y:S01]  /*3dd0*/  FFMA.FTZ R18, R15, R18, 0.20512372255325317383 ;  /* 0x3e520bf40f127423 */ /* 0x000fe20000010012 */
[----:B------:R-:W-:Y:S01]  /*3de0*/  FFMA.FTZ R20, R17, R20, 0.20512372255325317383 ;  /* 0x3e520bf411147423 */ /* 0x000fe20000010014 */
[----:B------:R-:W-:Y:S01]  /*3df0*/  FFMA.FTZ R11, R10, R11, -0.24046532809734344482 ;  /* 0xbe763c8b0a0b7423 */ /* 0x000fe2000001000b */
[----:B------:R-:W-:Y:S01]  /*3e00*/  FFMA.FTZ R14, R13, R14, -0.17900948226451873779 ;  /* 0xbe374e430d0e7423 */ /* 0x000fe2000001000e */
[----:B------:R-:W-:Y:S01]  /*3e10*/  FFMA.FTZ R18, R15, R18, -0.24046532809734344482 ;  /* 0xbe763c8b0f127423 */ /* 0x000fe20000010012 */
[----:B------:R-:W-:Y:S01]  /*3e20*/  FFMA.FTZ R20, R17, R20, -0.24046532809734344482 ;  /* 0xbe763c8b11147423 */ /* 0x000fe20000010014 */
[----:B------:R-:W-:Y:S01]  /*3e30*/  LEA R34, R34, UR12, 0x4 ;  /* 0x0000000c22227c11 */ /* 0x000fe2000f8e20ff */
[----:B------:R-:W-:Y:S01]  /*3e40*/  BAR.SYNC.DEFER_BLOCKING 0x0 ;  /* 0x0000000000007b1d */ /* 0x000fe20000010000 */
[----:B------:R-:W-:Y:S01]  /*3e50*/  FFMA.FTZ R18, R15, R18, 0.28857114911079406738 ;  /* 0x3e93bf990f127423 */ /* 0x000fe20000010012 */
[----:B------:R-:W-:Y:S01]  /*3e60*/  FFMA.FTZ R20, R17, R20, 0.28857114911079406738 ;  /* 0x3e93bf9911147423 */ /* 0x000fe20000010014 */
[C---:B------:R-:W-:Y:S01]  /*3e70*/  FFMA.FTZ R11, R10.reuse, R11, 0.28857114911079406738 ;  /* 0x3e93bf990a0b7423 */ /* 0x040fe2000001000b */
[----:B------:R-:W-:Y:S01]  /*3e80*/  FFMA.FTZ R14, R13, R14, 0.20512372255325317383 ;  /* 0x3e520bf40d0e7423 */ /* 0x000fe2000001000e */
[----:B------:R-:W-:Y:S01]  /*3e90*/  FFMA.FTZ R18, R15, R18, -0.36067417263984680176 ;  /* 0xbeb8aa490f127423 */ /* 0x000fe20000010012 */
[----:B------:R-:W-:Y:S01]  /*3ea0*/  FFMA.FTZ R20, R17, R20, -0.36067417263984680176 ;  /* 0xbeb8aa4911147423 */ /* 0x000fe20000010014 */
[C---:B------:R-:W-:Y:S01]  /*3eb0*/  FFMA.FTZ R11, R10.reuse, R11, -0.36067417263984680176 ;  /* 0xbeb8aa490a0b7423 */ /* 0x040fe2000001000b */
[----:B------:R-:W-:Y:S01]  /*3ec0*/  FFMA.FTZ R14, R13, R14, -0.24046532809734344482 ;  /* 0xbe763c8b0d0e7423 */ /* 0x000fe2000001000e */
[----:B------:R-:W-:Y:S01]  /*3ed0*/  FFMA.FTZ R18, R15, R18, 0.48089820146560668945 ;  /* 0x3ef6384a0f127423 */ /* 0x000fe20000010012 */
[----:B------:R-:W-:Y:S01]  /*3ee0*/  FFMA.FTZ R20, R17, R20, 0.48089820146560668945 ;  /* 0x3ef6384a11147423 */ /* 0x000fe20000010014 */
[C---:B------:R-:W-:Y:S01]  /*3ef0*/  FFMA.FTZ R11, R10.reuse, R11, 0.48089820146560668945 ;  /* 0x3ef6384a0a0b7423 */ /* 0x040fe2000001000b */
[----:B------:R-:W-:Y:S01]  /*3f00*/  FFMA.FTZ R14, R13, R14, 0.28857114911079406738 ;  /* 0x3e93bf990d0e7423 */ /* 0x000fe2000001000e */
[----:B------:R-:W-:Y:S01]  /*3f10*/  FFMA.FTZ R18, R15, R18, -0.72134751081466674805 ;  /* 0xbf38aa3b0f127423 */ /* 0x000fe20000010012 */
[----:B------:R-:W-:Y:S01]  /*3f20*/  FFMA.FTZ R20, R17, R20, -0.72134751081466674805 ;  /* 0xbf38aa3b11147423 */ /* 0x000fe20000010014 */
[C---:B------:R-:W-:Y:S01]  /*3f30*/  FFMA.FTZ R11, R10.reuse, R11, -0.72134751081466674805 ;  /* 0xbf38aa3b0a0b7423 */ /* 0x040fe2000001000b */
[----:B------:R-:W-:Y:S01]  /*3f40*/  FFMA.FTZ R14, R13, R14, -0.36067417263984680176 ;  /* 0xbeb8aa490d0e7423 */ /* 0x000fe2000001000e */
[----:B------:R-:W-:Y:S01]  /*3f50*/  FMUL R18, R15, R18 ;  /* 0x000000120f127220 */ /* 0x000fe20000400000 */
[----:B------:R-:W-:Y:S01]  /*3f60*/  FMUL R20, R17, R20 ;  /* 0x0000001411147220 */ /* 0x000fe20000400000 */
[----:B------:R-:W-:Y:S01]  /*3f70*/  FMUL R11, R10, R11 ;  /* 0x0000000b0a0b7220 */ /* 0x000fe20000400000 */
[----:B------:R-:W-:Y:S01]  /*3f80*/  ISETP.GE.U32.AND P0, PT, R32, 0x7f800000, PT ;  /* 0x7f8000002000780c */ /* 0x000fe20003f06070 */
[----:B------:R-:W-:Y:S01]  /*3f90*/  FMUL R18, R15, R18 ;  /* 0x000000120f127220 */ /* 0x000fe20000400000 */
[----:B------:R-:W-:Y:S01]  /*3fa0*/  FMUL R20, R17, R20 ;  /* 0x0000001411147220 */ /* 0x000fe20000400000 */
[----:B------:R-:W-:Y:S01]  /*3fb0*/  FFMA.FTZ R14, R13, R14, 0.48089820146560668945 ;  /* 0x3ef6384a0d0e7423 */ /* 0x000fe2000001000e */
[----:B------:R-:W1:Y:S01]  /*3fc0*/  LDS.128 R4, [R34] ;  /* 0x0000000022047984 */ /* 0x000e620000000c00 */
[----:B------:R-:W-:Y:S01]  /*3fd0*/  FFMA.FTZ R15, R15, 1.4426950216293334961, R18 ;  /* 0x3fb8aa3b0f0f7823 */ /* 0x000fe20000010012 */
[----:B------:R-:W-:Y:S01]  /*3fe0*/  FFMA.FTZ R20, R17, 1.4426950216293334961, R20 ;  /* 0x3fb8aa3b11147823 */ /* 0x000fe20000010014 */
[----:B------:R-:W-:Y:S01]  /*3ff0*/  FMUL R11, R10, R11 ;  /* 0x0000000b0a0b7220 */ /* 0x000fe20000400000 */
[----:B------:R-:W-:Y:S01]  /*4000*/  ISETP.GE.U32.AND P1, PT, R31, 0x7f800000, PT ;  /* 0x7f8000001f00780c */ /* 0x000fe20003f26070 */
[----:B------:R-:W-:Y:S01]  /*4010*/  FFMA.FTZ R14, R13, R14, -0.72134751081466674805 ;  /* 0xbf38aa3b0d0e7423 */ /* 0x000fe2000001000e */
[----:B------:R-:W-:Y:S01]  /*4020*/  FADD R44, R16, R15 ;  /* 0x0000000f102c7221 */ /* 0x000fe20000000000 */
[----:B------:R-:W-:Y:S01]  /*4030*/  FADD R45, R19, R20 ;  /* 0x00000014132d7221 */ /* 0x000fe20000000000 */
[----:B------:R-:W-:Y:S01]  /*4040*/  FFMA.FTZ R10, R10, 1.4426950216293334961, R11 ;  /* 0x3fb8aa3b0a0a7823 */ /* 0x000fe2000001000b */
[----:B------:R-:W-:Y:S01]  /*4050*/  F2FP.F16.F32.PACK_AB R16, R26, R23 ;  /* 0x000000171a10723e */ /* 0x000fe200000000ff */
[----:B------:R-:W-:Y:S01]  /*4060*/  FMUL R14, R13, R14 ;  /* 0x0000000e0d0e7220 */ /* 0x000fe20000400000 */
[----:B------:R-:W-:Y:S01]  /*4070*/  F2FP.F16.F32.PACK_AB R17, R21, R102 ;  /* 0x000000661511723e */ /* 0x000fe200000000ff */
[----:B------:R-:W-:Y:S01]  /*4080*/  FADD R42, R9, R10 ;  /* 0x0000000a092a7221 */ /* 0x000fe20000000000 */
[----:B------:R-:W-:Y:S01]  /*4090*/  F2FP.F16.F32.PACK_AB R18, R93, R24 ;  /* 0x000000185d12723e */ /* 0x000fe200000000ff */
[----:B------:R-:W-:Y:S01]  /*40a0*/  FMUL R14, R13, R14 ;  /* 0x0000000e0d0e7220 */ /* 0x000fe20000400000 */
[----:B------:R-:W-:Y:S01]  /*40b0*/  F2FP.F16.F32.PACK_AB R19, R95, R22 ;  /* 0x000000165f13723e */ /* 0x000fe200000000ff */
[----:B------:R-:W-:Y:S01]  /*40c0*/  BAR.SYNC.DEFER_BLOCKING 0x0 ;  /* 0x0000000000007b1d */ /* 0x000fe20000010000 */
[----:B------:R-:W-:Y:S01]  /*40d0*/  ISETP.GE.U32.AND P5, PT, R36, 0x7f800000, PT ;  /* 0x7f8000002400780c */ /* 0x000fe20003fa6070 */
[----:B------:R-:W-:Y:S01]  /*40e0*/  FFMA.FTZ R13, R13, 1.4426950216293334961, R14 ;  /* 0x3fb8aa3b0d0d7823 */ /* 0x000fe2000001000e */
[----:B------:R-:W-:Y:S01]  /*40f0*/  @P0 MOV R9, 0x7f800000 ;  /* 0x7f80000000090802 */ /* 0x000fe20000000f00 */
[C---:B------:R-:W-:Y:S01]  /*4100*/  IMAD R25, R49.reuse, 0x6, RZ ;  /* 0x0000000631197824 */ /* 0x040fe200078e02ff */
[----:B------:R-:W-:Y:S01]  /*4110*/  ISETP.GE.U32.AND P4, PT, R38, 0x7f800000, PT ;  /* 0x7f8000002600780c */ /* 0x000fe20003f86070 */
[----:B------:R-:W-:Y:S01]  /*4120*/  FADD R43, R12, R13 ;  /* 0x0000000d0c2b7221 */ /* 0x000fe20000000000 */
[----:B------:R-:W-:Y:S01]  /*4130*/  @P1 MOV R10, 0x7f800000 ;  /* 0x7f800000000a1802 */ /* 0x000fe20000000f00 */
[----:B------:R-:W-:Y:S01]  /*4140*/  @P0 FFMA.FTZ R42, R32, R9, +INF ;  /* 0x7f800000202a0423 */ /* 0x000fe20000010009 */
[----:B------:R-:W-:Y:S01]  /*4150*/  IMAD R9, R0, UR7, RZ ;  /* 0x0000000700097c24 */ /* 0x000fe2000f8e02ff */
[----:B------:R-:W-:Y:S01]  /*4160*/  UIMAD.WIDE UR6, UR6, 0x2, URZ ;  /* 0x00000002060678a5 */ /* 0x000fe2000f8e023f */
[----:B------:R-:W-:Y:S01]  /*4170*/  SHF.L.U32 R21, R49, 0x2, RZ ;  /* 0x0000000231157819 */ /* 0x000fe200000006ff */
[----:B------:R-:W-:Y:S01]  /*4180*/  @P1 FFMA.FTZ R43, R31, R10, +INF ;  /* 0x7f8000001f2b1423 */ /* 0x000fe2000001000a */
[----:B------:R-:W-:Y:S01]  /*4190*/  IMAD.HI R10, R9, 0x2, RZ ;  /* 0x00000002090a7827 */ /* 0x000fe200078e02ff */
[----:B------:R-:W-:-:S02]  /*41a0*/  @P5 MOV R11, 0x7f800000 ;  /* 0x7f800000000b5802 */ /* 0x000fc40000000f00 */
[----:B------:R-:W-:Y:S02]  /*41b0*/  SHF.L.U32 R13, R9, 0x1, RZ ;  /* 0x00000001090d7819 */ /* 0x000fe400000006ff */
[----:B------:R-:W-:Y:S01]  /*41c0*/  @P4 MOV R9, 0x7f800000 ;  /* 0x7f80000000094802 */ /* 0x000fe20000000f00 */
[----:B------:R-:W-:Y:S01]  /*41d0*/  @P5 FFMA.FTZ R44, R36, R11, +INF ;  /* 0x7f800000242c5423 */ /* 0x000fe2000001000b */
[----:B0-----:R-:W-:Y:S01]  /*41e0*/  IADD3 R12, P0, P5, R13, UR4, R28 ;  /* 0x000000040d0c7c10 */ /* 0x001fe2000fd1e01c */
[----:B------:R-:W-:Y:S01]  /*41f0*/  ULDC UR4, c[0x0][0x27c] ;  /* 0x00009f0000047ab9 */ /* 0x000fe20000000800 */
[C---:B------:R-:W-:Y:S01]  /*4200*/  LEA R11, R49.reuse, R49, 0x1 ;  /* 0x00000031310b7211 */ /* 0x040fe200078e08ff */
[----:B------:R-:W-:Y:S01]  /*4210*/  @P4 FFMA.FTZ R45, R38, R9, +INF ;  /* 0x7f800000262d4423 */ /* 0x000fe20000010009 */
[----:B------:R0:W-:Y:S01]  /*4220*/  STSM.16.M88.4 [R8], R16 ;  /* 0x0000001008007844 */ /* 0x0001e20000000200 */
[----:B------:R-:W-:Y:S01]  /*4230*/  IADD3.X R13, R10, UR7, R29, P0, P5 ;  /* 0x000000070a0d7c10 */ /* 0x000fe200087ea41d */
[----:B------:R-:W-:Y:S01]  /*4240*/  UIMAD UR5, UR5, UR4, URZ ;  /* 0x00000004050572a4 */ /* 0x000fe2000f8e023f */
[C---:B------:R-:W-:Y:S01]  /*4250*/  SHF.L.U32 R9, R49.reuse, 0x1, RZ ;  /* 0x0000000131097819 */ /* 0x040fe200000006ff */
[----:B------:R-:W-:Y:S01]  /*4260*/  BAR.SYNC.DEFER_BLOCKING 0x0 ;  /* 0x0000000000007b1d */ /* 0x000fe20000010000 */
[-C--:B------:R-:W-:Y:S01]  /*4270*/  LEA R23, R49, R49.reuse, 0x2 ;  /* 0x0000003131177211 */ /* 0x080fe200078e10ff */
[----:B------:R-:W-:Y:S01]  /*4280*/  USHF.L.U32 UR6, UR5, 0x2, URZ ;  /* 0x0000000205067899 */ /* 0x000fe2000800063f */
[----:B------:R-:W-:Y:S01]  /*4290*/  IADD3 R14, P4, R9, R12, RZ ;  /* 0x0000000c090e7210 */ /* 0x000fe20007f9e0ff */
[----:B------:R-:W-:Y:S01]  /*42a0*/  UIMAD.WIDE UR4, UR5, 0x4, URZ ;  /* 0x00000004050478a5 */ /* 0x000fe2000f8e023f */
[----:B------:R-:W-:-:S02]  /*42b0*/  LEA R27, R49, -R49, 0x3 ;  /* 0x80000031311b7211 */ /* 0x000fc400078e18ff */
[CC--:B------:R-:W-:Y:S02]  /*42c0*/  LEA.HI.X.SX32 R15, R49.reuse, R13.reuse, 0x1, P4 ;  /* 0x0000000d310f7211 */ /* 0x0c0fe400020f0eff */
[-C--:B------:R-:W-:Y:S02]  /*42d0*/  LEA R20, P4, R49, R12.reuse, 0x3 ;  /* 0x0000000c31147211 */ /* 0x080fe400078818ff */
[----:B------:R-:W-:Y:S02]  /*42e0*/  FSETP.NEU.AND P2, PT, R31, RZ, PT ;  /* 0x000000ff1f00720b */ /* 0x000fe40003f4d000 */
[-C--:B0-----:R-:W-:Y:S02]  /*42f0*/  LEA R16, P5, R49, R12.reuse, 0x2 ;  /* 0x0000000c31107211 */ /* 0x081fe400078a10ff */
[----:B------:R-:W-:Y:S02]  /*4300*/  IADD3 R18, P6, R25, R12, RZ ;  /* 0x0000000c19127210 */ /* 0x000fe40007fde0ff */
[----:B------:R-:W-:-:S02]  /*4310*/  LEA.HI.X.SX32 R17, R9, R13, 0x1, P5 ;  /* 0x0000000d09117211 */ /* 0x000fc400028f0eff */
[-C--:B------:R-:W-:Y:S02]  /*4320*/  LEA.HI.X.SX32 R19, R11, R13.reuse, 0x1, P6 ;  /* 0x0000000d0b137211 */ /* 0x080fe400030f0eff */
[-C--:B------:R-:W-:Y:S02]  /*4330*/  IADD3 R22, P5, R33, R12.reuse, RZ ;  /* 0x0000000c21167210 */ /* 0x080fe40007fbe0ff */
[-C--:B------:R-:W-:Y:S01]  /*4340*/  IADD3 R24, P6, R37, R12.reuse, RZ ;  /* 0x0000000c25187210 */ /* 0x080fe20007fde0ff */
[----:B------:R-:W0:Y:S01]  /*4350*/  LDS.128 R8, [R34] ;  /* 0x0000000022087984 */ /* 0x000e220000000c00 */
[-C--:B------:R-:W-:Y:S02]  /*4360*/  LEA.HI.X.SX32 R21, R21, R13.reuse, 0x1, P4 ;  /* 0x0000000d15157211 */ /* 0x080fe400020f0eff */
[----:B------:R-:W-:Y:S01]  /*4370*/  IADD3 R26, P4, R41, R12, RZ ;  /* 0x0000000c291a7210 */ /* 0x000fe20007f9e0ff */
[----:B-1----:R1:W-:Y:S01]  /*4380*/  STG.E.U16 desc[UR16][R12.64], R4 ;  /* 0x000000040c007986 */ /* 0x0023e2000c101510 */
[----:B------:R-:W-:-:S02]  /*4390*/  LEA.HI.X.SX32 R23, R23, R13, 0x1, P5 ;  /* 0x0000000d17177211 */ /* 0x000fc400028f0eff */
[C---:B------:R-:W-:Y:S02]  /*43a0*/  SHF.L.U32 R29, R49.reuse, 0x3, RZ ;  /* 0x00000003311d7819 */ /* 0x040fe400000006ff */
[-C--:B------:R-:W-:Y:S02]  /*43b0*/  LEA R28, P5, R49, R12.reuse, 0x4 ;  /* 0x0000000c311c7211 */ /* 0x080fe400078a20ff */
[----:B------:R-:W-:Y:S02]  /*43c0*/  LEA.HI.X.SX32 R25, R25, R13, 0x1, P6 ;  /* 0x0000000d19197211 */ /* 0x000fe400030f0eff */
[----:B------:R-:W-:Y:S02]  /*43d0*/  LEA R31, R49, R49, 0x3 ;  /* 0x00000031311f7211 */ /* 0x000fe400078e18ff */
[----:B------:R-:W-:Y:S02]  /*43e0*/  IADD3 R30, P6, R51, R12, RZ ;  /* 0x0000000c331e7210 */ /* 0x000fe40007fde0ff */
[----:B-1----:R-:W-:-:S02]  /*43f0*/  PRMT R4, R4, 0x7632, R4 ;  /* 0x0000763204047816 */ /* 0x002fc40000000004 */
[----:B------:R-:W-:Y:S02]  /*4400*/  FSETP.NEU.AND P3, PT, R32, RZ, PT ;  /* 0x000000ff2000720b */ /* 0x000fe40003f6d000 */
[-C--:B------:R-:W-:Y:S01]  /*4410*/  LEA.HI.X.SX32 R27, R27, R13.reuse, 0x1, P4 ;  /* 0x0000000d1b1b7211 */ /* 0x080fe200020f0eff */
[----:B------:R1:W-:Y:S01]  /*4420*/  STG.E.U16 desc[UR16][R14.64], R4 ;  /* 0x000000040e007986 */ /* 0x0003e2000c101510 */
[-C--:B------:R-:W-:Y:S02]  /*4430*/  IADD3 R32, P4, R53, R12.reuse, RZ ;  /* 0x0000000c35207210 */ /* 0x080fe40007f9e0ff */
[----:B------:R-:W-:Y:S01]  /*4440*/  LEA.HI.X.SX32 R29, R29, R13, 0x1, P5 ;  /* 0x0000000d1d1d7211 */ /* 0x000fe200028f0eff */
[----:B------:R2:W-:Y:S01]  /*4450*/  STG.E.U16 desc[UR16][R16.64], R5 ;  /* 0x0000000510007986 */ /* 0x0005e2000c101510 */
[----:B------:R-:W-:Y:S02]  /*4460*/  FSETP.NEU.AND P1, PT, R36, RZ, PT ;  /* 0x000000ff2400720b */ /* 0x000fe40003f2d000 */
[----:B------:R-:W-:-:S02]  /*4470*/  IADD3 R34, P5, R55, R12, RZ ;  /* 0x0000000c37227210 */ /* 0x000fc40007fbe0ff */
[-C--:B------:R-:W-:Y:S02]  /*4480*/  LEA.HI.X.SX32 R31, R31, R13.reuse, 0x1, P6 ;  /* 0x0000000d1f1f7211 */ /* 0x080fe400030f0eff */
[----:B------:R-:W-:Y:S02]  /*4490*/  IADD3 R36, P6, R57, R12, RZ ;  /* 0x0000000c39247210 */ /* 0x000fe40007fde0ff */
[----:B-1----:R-:W-:Y:S02]  /*44a0*/  PRMT R15, R5, 0x7632, R15 ;  /* 0x00007632050f7816 */ /* 0x002fe4000000000f */
[----:B------:R-:W-:Y:S02]  /*44b0*/  FSETP.NEU.AND P0, PT, R38, RZ, PT ;  /* 0x000000ff2600720b */ /* 0x000fe40003f0d000 */
[----:B--2---:R-:W-:Y:S01]  /*44c0*/  PRMT R17, R6, 0x7632, R17 ;  /* 0x0000763206117816 */ /* 0x004fe20000000011 */
[----:B------:R1:W-:Y:S01]  /*44d0*/  STG.E.U16 desc[UR16][R18.64], R15 ;  /* 0x0000000f12007986 */ /* 0x0003e2000c101510 */
[----:B------:R-:W-:-:S02]  /*44e0*/  LEA.HI.X.SX32 R33, R33, R13, 0x1, P4 ;  /* 0x0000000d21217211 */ /* 0x000fc400020f0eff */
[-C--:B------:R-:W-:Y:S01]  /*44f0*/  IADD3 R38, P4, R59, R12.reuse, RZ ;  /* 0x0000000c3b267210 */ /* 0x080fe20007f9e0ff */
[----:B------:R0:W-:Y:S01]  /*4500*/  STG.E.U16 desc[UR16][R20.64], R6 ;  /* 0x0000000614007986 */ /* 0x0001e2000c101510 */
[-C--:B------:R-:W-:Y:S02]  /*4510*/  LEA.HI.X.SX32 R35, R35, R13.reuse, 0x1, P5 ;  /* 0x0000000d23237211 */ /* 0x080fe400028f0eff */
[----:B------:R-:W-:Y:S01]  /*4520*/  IADD3 R40, P5, R61, R12, RZ ;  /* 0x0000000c3d287210 */ /* 0x000fe20007fbe0ff */
[----:B------:R-:W-:Y:S01]  /*4530*/  STG.E.U16 desc[UR16][R22.64], R17 ;  /* 0x0000001116007986 */ /* 0x000fe2000c101510 */
[----:B------:R-:W-:Y:S02]  /*4540*/  LEA.HI.X.SX32 R37, R37, R13, 0x1, P6 ;  /* 0x0000000d25257211 */ /* 0x000fe400030f0eff */
[----:B------:R-:W-:Y:S01]  /*4550*/  LEA R47, R49, -R49, 0x4 ;  /* 0x80000031312f7211 */ /* 0x000fe200078e20ff */
[----:B------:R2:W-:Y:S01]  /*4560*/  STG.E.U16 desc[UR16][R24.64], R7 ;  /* 0x0000000718007986 */ /* 0x0005e2000c101510 */
[----:B-1----:R-:W-:-:S02]  /*4570*/  PRMT R19, R7, 0x7632, R19 ;  /* 0x0000763207137816 */ /* 0x002fc40000000013 */
[----:B------:R-:W-:Y:S02]  /*4580*/  IADD3 R12, P6, R63, R12, RZ ;  /* 0x0000000c3f0c7210 */ /* 0x000fe40007fde0ff */
[----:B0-----:R-:W-:Y:S01]  /*4590*/  PRMT R21, R8, 0x7632, R21 ;  /* 0x0000763208157816 */ /* 0x001fe20000000015 */
[----:B------:R-:W-:Y:S01]  /*45a0*/  STG.E.U16 desc[UR16][R26.64], R19 ;  /* 0x000000131a007986 */ /* 0x000fe2000c101510 */
[----:B------:R-:W-:Y:S02]  /*45b0*/  PRMT R14, R9, 0x7632, R14 ;  /* 0x00007632090e7816 */ /* 0x000fe4000000000e */
[-C--:B------:R-:W-:Y:S01]  /*45c0*/  LEA.HI.X.SX32 R39, R39, R13.reuse, 0x1, P4 ;  /* 0x0000000d27277211 */ /* 0x080fe200020f0eff */
[----:B------:R-:W-:Y:S01]  /*45d0*/  STG.E.U16 desc[UR16][R28.64], R8 ;  /* 0x000000081c007986 */ /* 0x000fe2000c101510 */
[----:B------:R-:W-:Y:S02]  /*45e0*/  PRMT R15, R10, 0x7632, R15 ;  /* 0x000076320a0f7816 */ /* 0x000fe4000000000f */
[-C--:B------:R-:W-:Y:S01]  /*45f0*/  LEA.HI.X.SX32 R41, R41, R13.reuse, 0x1, P5 ;  /* 0x0000000d29297211 */ /* 0x080fe200028f0eff */
[----:B------:R-:W-:Y:S01]  /*4600*/  STG.E.U16 desc[UR16][R30.64], R21 ;  /* 0x000000151e007986 */ /* 0x000fe2000c101510 */
[----:B------:R-:W-:-:S02]  /*4610*/  LEA.HI.X.SX32 R13, R47, R13, 0x1, P6 ;  /* 0x0000000d2f0d7211 */ /* 0x000fc400030f0eff */
[----:B--2---:R-:W-:Y:S01]  /*4620*/  PRMT R7, R11, 0x7632, R7 ;  /* 0x000076320b077816 */ /* 0x004fe20000000007 */
[----:B------:R0:W-:Y:S01]  /*4630*/  STG.E.U16 desc[UR16][R32.64], R9 ;  /* 0x0000000920007986 */ /* 0x0001e2000c101510 */
[----:B------:R-:W-:Y:S02]  /*4640*/  FSEL R4, R43, -INF , P2 ;  /* 0xff8000002b047808 */ /* 0x000fe40001000000 */
[----:B------:R-:W-:Y:S01]  /*4650*/  SHF.L.U32 R6, R2, 0x1, RZ ;  /* 0x0000000102067819 */ /* 0x000fe200000006ff */
[----:B------:R-:W-:Y:S01]  /*4660*/  STG.E.U16 desc[UR16][R34.64], R14 ;  /* 0x0000000e22007986 */ /* 0x000fe2000c101510 */
[----:B------:R-:W-:Y:S01]  /*4670*/  FSEL R42, R42, -INF , P3 ;  /* 0xff8000002a2a7808 */ /* 0x000fe20001800000 */
[----:B------:R-:W-:Y:S01]  /*4680*/  FFMA R43, R4, 0.69314718246459960938, R81 ;  /* 0x3f317218042b7823 */ /* 0x000fe20000000051 */
[----:B------:R-:W-:Y:S01]  /*4690*/  FSEL R5, R44, -INF , P1 ;  /* 0xff8000002c057808 */ /* 0x000fe20000800000 */
[----:B------:R-:W-:Y:S01]  /*46a0*/  STG.E.U16 desc[UR16][R36.64], R10 ;  /* 0x0000000a24007986 */ /* 0x000fe2000c101510 */
[----:B------:R-:W-:Y:S01]  /*46b0*/  FSEL R2, R45, -INF , P0 ;  /* 0xff8000002d027808 */ /* 0x000fe20000000000 */
[----:B------:R-:W-:Y:S01]  /*46c0*/  FFMA R42, R42, 0.69314718246459960938, R121 ;  /* 0x3f3172182a2a7823 */ /* 0x000fe20000000079 */
[----:B------:R-:W-:Y:S01]  /*46d0*/  LOP3.LUT R6, R6, 0xf8, RZ, 0xc0, !PT ;  /* 0x000000f806067812 */ /* 0x000fe200078ec0ff */
[----:B------:R-:W-:Y:S01]  /*46e0*/  STG.E.U16 desc[UR16][R38.64], R15 ;  /* 0x0000000f26007986 */ /* 0x000fe2000c101510 */
[----:B------:R-:W-:Y:S01]  /*46f0*/  FFMA R80, R5, 0.69314718246459960938, R80 ;  /* 0x3f31721805507823 */ /* 0x000fe20000000050 */
[----:B------:R-:W-:Y:S01]  /*4700*/  FFMA R81, R2, 0.69314718246459960938, R149 ;  /* 0x3f31721802517823 */ /* 0x000fe20000000095 */
[----:B0-----:R-:W0:Y:S01]  /*4710*/  LDC.64 R8, c[0x0][0x230] ;  /* 0x00008c00ff087b82 */ /* 0x001e220000000a00 */
[----:B------:R-:W-:Y:S01]  /*4720*/  STG.E.U16 desc[UR16][R40.64], R11 ;  /* 0x0000000b28007986 */ /* 0x000fe2000c101510 */
[C---:B------:R-:W-:Y:S01]  /*4730*/  SHF.L.U32 R5, R0.reuse, 0x2, RZ ;  /* 0x0000000200057819 */ /* 0x040fe200000006ff */
[----:B------:R-:W-:-:S02]  /*4740*/  IMAD.HI R0, R0, 0x4, RZ ;  /* 0x0000000400007827 */ /* 0x000fc400078e02ff */
[----:B------:R-:W-:Y:S03]  /*4750*/  STG.E.U16 desc[UR16][R12.64], R7 ;  /* 0x000000070c007986 */ /* 0x000fe6000c101510 */
[----:B------:R-:W-:Y:S01]  /*4760*/  BAR.SYNC.DEFER_BLOCKING 0x0 ;  /* 0x0000000000007b1d */ /* 0x000fe20000010000 */
[----:B0-----:R-:W-:-:S04]  /*4770*/  IADD3 R4, P0, P1, R5, UR6, R8 ;  /* 0x0000000605047c10 */ /* 0x001fc8000f91e008 */
[----:B------:R-:W-:Y:S01]  /*4780*/  IADD3.X R5, R0, UR5, R9, P0, P1 ;  /* 0x0000000500057c10 */ /* 0x000fe200087e2409 */
[----:B------:R-:W-:Y:S04]  /*4790*/  STS.64 [R6+UR12], R42 ;  /* 0x0000002a06007988 */ /* 0x000fe80008000a0c */
[----:B------:R-:W-:Y:S01]  /*47a0*/  STS.64 [R6+UR12+0x100], R80 ;  /* 0x0001005006007988 */ /* 0x000fe20008000a0c */
[----:B------:R-:W-:Y:S06]  /*47b0*/  BAR.SYNC.DEFER_BLOCKING 0x0 ;  /* 0x0000000000007b1d */ /* 0x000fec0000010000 */
[----:B------:R-:W0:Y:S04]  /*47c0*/  LDS R3, [R3] ;  /* 0x0000000003037984 */ /* 0x000e280000000800 */
[----:B0-----:R-:W-:Y:S01]  /*47d0*/  STG.E desc[UR16][R4.64], R3 ;  /* 0x0000000304007986 */ /* 0x001fe2000c101910 */
[----:B------:R-:W-:Y:S05]  /*47e0*/  EXIT ;  /* 0x000000000000794d */ /* 0x000fea0003800000 */
.L_x_2:
[----:B------:R-:W-:-:S00]  /*47f0*/  BRA `(.L_x_2) ;  /* 0xfffffffc00fc7947 */ /* 0x000fc0000383ffff */
[----:B------:R-:W-:-:S00]  /*4800*/  NOP ;  /* 0x0000000000007918 */ /* 0x000fc00000000000 */
[----:B------:R-:W-:-:S00]  /*4810*/  NOP ;  /* 0x0000000000007918 */ /* 0x000fc00000000000 */
[----:B------:R-:W-:-:S00]  /*4820*/  NOP ;  /* 0x0000000000007918 */ /* 0x000fc00000000000 */
[----:B------:R-:W-:-:S00]  /*4830*/  NOP ;  /* 0x0000000000007918 */ /* 0x000fc00000000000 */
[----:B------:R-:W-:-:S00]  /*4840*/  NOP ;  /* 0x0000000000007918 */ /* 0x000fc00000000000 */
[----:B------:R-:W-:-:S00]  /*4850*/  NOP ;  /* 0x0000000000007918 */ /* 0x000fc00000000000 */
[----:B------:R-:W-:-:S00]  /*4860*/  NOP ;  /* 0x0000000000007918 */ /* 0x000fc00000000000 */
[----:B------:R-:W-:-:S00]  /*4870*/  NOP ;  /* 0x0000000000007918 */ /* 0x000fc00000000000 */
.L_x_3:


//--------------------- .nv.global.init           --------------------------
	.section	.nv.global.init,"aw",@progbits
.nv.global.init:
	.type		_$_str,@object
	.size		_$_str,(.L_0 - _$_str)
_$_str:
        /*0000*/ 	.byte	0x5f, 0x5f, 0x43, 0x55, 0x44, 0x41, 0x5f, 0x46, 0x54, 0x5a, 0x00
.L_0:


//--------------------- .nv.shared.attn_fwd       --------------------------
	.section	.nv.shared.attn_fwd,"aw",@nobits
	.sectionflags	@""
	.align	16
	.zero		1024


//--------------------- .nv.shared.reserved.0     --------------------------
	.section	.nv.shared.reserved.0,"aw",@nobits
	.weak		__nv_reservedSMEM_offset_0_alias
	.size		__nv_reservedSMEM_offset_0_alias, 0, 0
	.other		__nv_reservedSMEM_offset_0_alias,@"STO_CUDA_RESERVED_SHARED STV_DEFAULT"
__nv_reservedSMEM_offset_0_alias:
	.zero		0


//--------------------- .nv.constant0.attn_fwd    --------------------------
	.section	.nv.constant0.attn_fwd,"a",@progbits
	.sectionflags	@""
	.align	4
.nv.constant0.attn_fwd:
	.zero		664


//--------------------- SYMBOLS --------------------------

	.type		.nv.reservedSmem.offset0,@object
	.size		.nv.reservedSmem.offset0,0x4
